//
// Generated by NVIDIA NVVM Compiler
//
// Compiler Build ID: CL-36424714
// Cuda compilation tools, release 13.0, V13.0.88
// Based on NVVM 20.0.0
//

.version 9.0
.target sm_100
.address_size 64

	// .globl	_Z10sha1KernelPiPhS0_iS0_S_i
// g_startguess has been demoted
// g_charset has been demoted

.visible .entry _Z10sha1KernelPiPhS0_iS0_S_i(
	.param .u64 .ptr .align 1 _Z10sha1KernelPiPhS0_iS0_S_i_param_0,
	.param .u64 .ptr .align 1 _Z10sha1KernelPiPhS0_iS0_S_i_param_1,
	.param .u64 .ptr .align 1 _Z10sha1KernelPiPhS0_iS0_S_i_param_2,
	.param .u32 _Z10sha1KernelPiPhS0_iS0_S_i_param_3,
	.param .u64 .ptr .align 1 _Z10sha1KernelPiPhS0_iS0_S_i_param_4,
	.param .u64 .ptr .align 1 _Z10sha1KernelPiPhS0_iS0_S_i_param_5,
	.param .u32 _Z10sha1KernelPiPhS0_iS0_S_i_param_6
)
{
	.local .align 16 .b8 	__local_depot0[400];
	.reg .b64 	%SP;
	.reg .b64 	%SPL;
	.reg .pred 	%p<57>;
	.reg .b16 	%rs<2>;
	.reg .b32 	%r<1389>;
	.reg .b64 	%rd<120>;
	// demoted variable
	.shared .align 4 .b8 g_startguess[80];
	// demoted variable
	.shared .align 4 .b8 g_charset[1020];
	mov.u64 	%SPL, __local_depot0;
	ld.param.u64 	%rd53, [_Z10sha1KernelPiPhS0_iS0_S_i_param_0];
	ld.param.u64 	%rd54, [_Z10sha1KernelPiPhS0_iS0_S_i_param_1];
	ld.param.u64 	%rd55, [_Z10sha1KernelPiPhS0_iS0_S_i_param_2];
	ld.param.u32 	%r107, [_Z10sha1KernelPiPhS0_iS0_S_i_param_3];
	ld.param.u64 	%rd56, [_Z10sha1KernelPiPhS0_iS0_S_i_param_4];
	ld.param.u32 	%r108, [_Z10sha1KernelPiPhS0_iS0_S_i_param_6];
	cvta.to.global.u64 	%rd1, %rd53;
	cvta.to.global.u64 	%rd2, %rd55;
	cvta.to.global.u64 	%rd3, %rd56;
	cvta.to.global.u64 	%rd4, %rd54;
	add.u64 	%rd5, %SPL, 0;
	add.u64 	%rd6, %SPL, 80;
	mov.u32 	%r1, %tid.x;
	setp.ne.s32 	%p1, %r1, 0;
	@%p1 bra 	$L__BB0_27;
	setp.lt.s32 	%p2, %r108, 1;
	@%p2 bra 	$L__BB0_14;
	and.b32  	%r2, %r108, 15;
	setp.lt.u32 	%p3, %r108, 16;
	mov.b32 	%r1354, 0;
	@%p3 bra 	$L__BB0_5;
	and.b32  	%r1354, %r108, 2147483632;
	neg.s32 	%r1360, %r1354;
	mov.u32 	%r111, g_startguess;
	add.s32 	%r1359, %r111, 32;
	add.s64 	%rd106, %rd1, 32;
$L__BB0_4:
	.pragma "nounroll";
	ld.global.u32 	%r112, [%rd106+-32];
	st.shared.u32 	[%r1359+-32], %r112;
	ld.global.u32 	%r113, [%rd106+-28];
	st.shared.u32 	[%r1359+-28], %r113;
	ld.global.u32 	%r114, [%rd106+-24];
	st.shared.u32 	[%r1359+-24], %r114;
	ld.global.u32 	%r115, [%rd106+-20];
	st.shared.u32 	[%r1359+-20], %r115;
	ld.global.u32 	%r116, [%rd106+-16];
	st.shared.u32 	[%r1359+-16], %r116;
	ld.global.u32 	%r117, [%rd106+-12];
	st.shared.u32 	[%r1359+-12], %r117;
	ld.global.u32 	%r118, [%rd106+-8];
	st.shared.u32 	[%r1359+-8], %r118;
	ld.global.u32 	%r119, [%rd106+-4];
	st.shared.u32 	[%r1359+-4], %r119;
	ld.global.u32 	%r120, [%rd106];
	st.shared.u32 	[%r1359], %r120;
	ld.global.u32 	%r121, [%rd106+4];
	st.shared.u32 	[%r1359+4], %r121;
	ld.global.u32 	%r122, [%rd106+8];
	st.shared.u32 	[%r1359+8], %r122;
	ld.global.u32 	%r123, [%rd106+12];
	st.shared.u32 	[%r1359+12], %r123;
	ld.global.u32 	%r124, [%rd106+16];
	st.shared.u32 	[%r1359+16], %r124;
	ld.global.u32 	%r125, [%rd106+20];
	st.shared.u32 	[%r1359+20], %r125;
	ld.global.u32 	%r126, [%rd106+24];
	st.shared.u32 	[%r1359+24], %r126;
	ld.global.u32 	%r127, [%rd106+28];
	st.shared.u32 	[%r1359+28], %r127;
	add.s32 	%r1360, %r1360, 16;
	add.s64 	%rd106, %rd106, 64;
	add.s32 	%r1359, %r1359, 64;
	setp.eq.s32 	%p4, %r1360, 0;
	@%p4 bra 	$L__BB0_5;
	bra.uni 	$L__BB0_4;
$L__BB0_5:
	setp.eq.s32 	%p5, %r2, 0;
	@%p5 bra 	$L__BB0_14;
	and.b32  	%r6, %r108, 7;
	setp.lt.u32 	%p6, %r2, 8;
	@%p6 bra 	$L__BB0_8;
	mul.wide.u32 	%rd59, %r1354, 4;
	add.s64 	%rd60, %rd1, %rd59;
	ld.global.u32 	%r128, [%rd60];
	shl.b32 	%r129, %r1354, 2;
	mov.u32 	%r130, g_startguess;
	add.s32 	%r131, %r130, %r129;
	st.shared.u32 	[%r131], %r128;
	ld.global.u32 	%r132, [%rd60+4];
	st.shared.u32 	[%r131+4], %r132;
	ld.global.u32 	%r133, [%rd60+8];
	st.shared.u32 	[%r131+8], %r133;
	ld.global.u32 	%r134, [%rd60+12];
	st.shared.u32 	[%r131+12], %r134;
	ld.global.u32 	%r135, [%rd60+16];
	st.shared.u32 	[%r131+16], %r135;
	ld.global.u32 	%r136, [%rd60+20];
	st.shared.u32 	[%r131+20], %r136;
	ld.global.u32 	%r137, [%rd60+24];
	st.shared.u32 	[%r131+24], %r137;
	ld.global.u32 	%r138, [%rd60+28];
	st.shared.u32 	[%r131+28], %r138;
	add.s32 	%r1354, %r1354, 8;
$L__BB0_8:
	setp.eq.s32 	%p7, %r6, 0;
	@%p7 bra 	$L__BB0_14;
	and.b32  	%r9, %r108, 3;
	setp.lt.u32 	%p8, %r6, 4;
	@%p8 bra 	$L__BB0_11;
	mul.wide.u32 	%rd61, %r1354, 4;
	add.s64 	%rd62, %rd1, %rd61;
	ld.global.u32 	%r139, [%rd62];
	shl.b32 	%r140, %r1354, 2;
	mov.u32 	%r141, g_startguess;
	add.s32 	%r142, %r141, %r140;
	st.shared.u32 	[%r142], %r139;
	ld.global.u32 	%r143, [%rd62+4];
	st.shared.u32 	[%r142+4], %r143;
	ld.global.u32 	%r144, [%rd62+8];
	st.shared.u32 	[%r142+8], %r144;
	ld.global.u32 	%r145, [%rd62+12];
	st.shared.u32 	[%r142+12], %r145;
	add.s32 	%r1354, %r1354, 4;
$L__BB0_11:
	setp.eq.s32 	%p9, %r9, 0;
	@%p9 bra 	$L__BB0_14;
	shl.b32 	%r146, %r1354, 2;
	mov.u32 	%r147, g_startguess;
	add.s32 	%r1358, %r147, %r146;
	mul.wide.u32 	%rd63, %r1354, 4;
	add.s64 	%rd105, %rd1, %rd63;
	neg.s32 	%r1357, %r9;
$L__BB0_13:
	.pragma "nounroll";
	ld.global.u32 	%r148, [%rd105];
	st.shared.u32 	[%r1358], %r148;
	add.s32 	%r1358, %r1358, 4;
	add.s64 	%rd105, %rd105, 4;
	add.s32 	%r1357, %r1357, 1;
	setp.ne.s32 	%p10, %r1357, 0;
	@%p10 bra 	$L__BB0_13;
$L__BB0_14:
	setp.lt.s32 	%p11, %r107, 1;
	@%p11 bra 	$L__BB0_27;
	and.b32  	%r18, %r107, 15;
	setp.lt.u32 	%p12, %r107, 16;
	mov.b32 	%r1363, 0;
	@%p12 bra 	$L__BB0_18;
	and.b32  	%r1363, %r107, 2147483632;
	neg.s32 	%r1362, %r1363;
	mov.u32 	%r151, g_charset;
	add.s32 	%r1361, %r151, 32;
	add.s64 	%rd107, %rd2, 7;
$L__BB0_17:
	.pragma "nounroll";
	ld.global.u8 	%r152, [%rd107+-7];
	st.shared.u32 	[%r1361+-32], %r152;
	ld.global.u8 	%r153, [%rd107+-6];
	st.shared.u32 	[%r1361+-28], %r153;
	ld.global.u8 	%r154, [%rd107+-5];
	st.shared.u32 	[%r1361+-24], %r154;
	ld.global.u8 	%r155, [%rd107+-4];
	st.shared.u32 	[%r1361+-20], %r155;
	ld.global.u8 	%r156, [%rd107+-3];
	st.shared.u32 	[%r1361+-16], %r156;
	ld.global.u8 	%r157, [%rd107+-2];
	st.shared.u32 	[%r1361+-12], %r157;
	ld.global.u8 	%r158, [%rd107+-1];
	st.shared.u32 	[%r1361+-8], %r158;
	ld.global.u8 	%r159, [%rd107];
	st.shared.u32 	[%r1361+-4], %r159;
	ld.global.u8 	%r160, [%rd107+1];
	st.shared.u32 	[%r1361], %r160;
	ld.global.u8 	%r161, [%rd107+2];
	st.shared.u32 	[%r1361+4], %r161;
	ld.global.u8 	%r162, [%rd107+3];
	st.shared.u32 	[%r1361+8], %r162;
	ld.global.u8 	%r163, [%rd107+4];
	st.shared.u32 	[%r1361+12], %r163;
	ld.global.u8 	%r164, [%rd107+5];
	st.shared.u32 	[%r1361+16], %r164;
	ld.global.u8 	%r165, [%rd107+6];
	st.shared.u32 	[%r1361+20], %r165;
	ld.global.u8 	%r166, [%rd107+7];
	st.shared.u32 	[%r1361+24], %r166;
	ld.global.u8 	%r167, [%rd107+8];
	st.shared.u32 	[%r1361+28], %r167;
	add.s32 	%r1362, %r1362, 16;
	add.s64 	%rd107, %rd107, 16;
	add.s32 	%r1361, %r1361, 64;
	setp.ne.s32 	%p13, %r1362, 0;
	@%p13 bra 	$L__BB0_17;
$L__BB0_18:
	setp.eq.s32 	%p14, %r18, 0;
	@%p14 bra 	$L__BB0_27;
	and.b32  	%r30, %r107, 7;
	setp.lt.u32 	%p15, %r18, 8;
	@%p15 bra 	$L__BB0_21;
	cvt.u64.u32 	%rd64, %r1363;
	add.s64 	%rd65, %rd2, %rd64;
	ld.global.u8 	%r168, [%rd65];
	shl.b32 	%r169, %r1363, 2;
	mov.u32 	%r170, g_charset;
	add.s32 	%r171, %r170, %r169;
	st.shared.u32 	[%r171], %r168;
	ld.global.u8 	%r172, [%rd65+1];
	st.shared.u32 	[%r171+4], %r172;
	ld.global.u8 	%r173, [%rd65+2];
	st.shared.u32 	[%r171+8], %r173;
	ld.global.u8 	%r174, [%rd65+3];
	st.shared.u32 	[%r171+12], %r174;
	ld.global.u8 	%r175, [%rd65+4];
	st.shared.u32 	[%r171+16], %r175;
	ld.global.u8 	%r176, [%rd65+5];
	st.shared.u32 	[%r171+20], %r176;
	ld.global.u8 	%r177, [%rd65+6];
	st.shared.u32 	[%r171+24], %r177;
	ld.global.u8 	%r178, [%rd65+7];
	st.shared.u32 	[%r171+28], %r178;
	add.s32 	%r1363, %r1363, 8;
$L__BB0_21:
	setp.eq.s32 	%p16, %r30, 0;
	@%p16 bra 	$L__BB0_27;
	and.b32  	%r33, %r107, 3;
	setp.lt.u32 	%p17, %r30, 4;
	@%p17 bra 	$L__BB0_24;
	cvt.u64.u32 	%rd66, %r1363;
	add.s64 	%rd67, %rd2, %rd66;
	ld.global.u8 	%r179, [%rd67];
	shl.b32 	%r180, %r1363, 2;
	mov.u32 	%r181, g_charset;
	add.s32 	%r182, %r181, %r180;
	st.shared.u32 	[%r182], %r179;
	ld.global.u8 	%r183, [%rd67+1];
	st.shared.u32 	[%r182+4], %r183;
	ld.global.u8 	%r184, [%rd67+2];
	st.shared.u32 	[%r182+8], %r184;
	ld.global.u8 	%r185, [%rd67+3];
	st.shared.u32 	[%r182+12], %r185;
	add.s32 	%r1363, %r1363, 4;
$L__BB0_24:
	setp.eq.s32 	%p18, %r33, 0;
	@%p18 bra 	$L__BB0_27;
	shl.b32 	%r186, %r1363, 2;
	mov.u32 	%r187, g_charset;
	add.s32 	%r1367, %r187, %r186;
	cvt.u64.u32 	%rd68, %r1363;
	add.s64 	%rd108, %rd2, %rd68;
	neg.s32 	%r1366, %r33;
$L__BB0_26:
	.pragma "nounroll";
	ld.global.u8 	%r188, [%rd108];
	st.shared.u32 	[%r1367], %r188;
	add.s32 	%r1367, %r1367, 4;
	add.s64 	%rd108, %rd108, 1;
	add.s32 	%r1366, %r1366, 1;
	setp.ne.s32 	%p19, %r1366, 0;
	@%p19 bra 	$L__BB0_26;
$L__BB0_27:
	bar.sync 	0;
	add.s32 	%r1375, %r108, -1;
	setp.lt.s32 	%p20, %r108, 2;
	@%p20 bra 	$L__BB0_40;
	add.s32 	%r190, %r108, -2;
	and.b32  	%r43, %r1375, 15;
	setp.lt.u32 	%p21, %r190, 15;
	mov.b32 	%r1371, 0;
	@%p21 bra 	$L__BB0_31;
	and.b32  	%r1371, %r1375, -16;
	neg.s32 	%r1369, %r1371;
	mov.u32 	%r192, g_startguess;
	add.s32 	%r1368, %r192, 32;
	add.s64 	%rd109, %rd5, 32;
$L__BB0_30:
	.pragma "nounroll";
	ld.shared.u32 	%r193, [%r1368+-32];
	ld.shared.u32 	%r194, [%r1368+-28];
	ld.shared.u32 	%r195, [%r1368+-24];
	ld.shared.u32 	%r196, [%r1368+-20];
	st.local.v4.u32 	[%rd109+-32], {%r193, %r194, %r195, %r196};
	ld.shared.u32 	%r197, [%r1368+-16];
	ld.shared.u32 	%r198, [%r1368+-12];
	ld.shared.u32 	%r199, [%r1368+-8];
	ld.shared.u32 	%r200, [%r1368+-4];
	st.local.v4.u32 	[%rd109+-16], {%r197, %r198, %r199, %r200};
	ld.shared.u32 	%r201, [%r1368];
	ld.shared.u32 	%r202, [%r1368+4];
	ld.shared.u32 	%r203, [%r1368+8];
	ld.shared.u32 	%r204, [%r1368+12];
	st.local.v4.u32 	[%rd109], {%r201, %r202, %r203, %r204};
	ld.shared.u32 	%r205, [%r1368+16];
	ld.shared.u32 	%r206, [%r1368+20];
	ld.shared.u32 	%r207, [%r1368+24];
	ld.shared.u32 	%r208, [%r1368+28];
	st.local.v4.u32 	[%rd109+16], {%r205, %r206, %r207, %r208};
	add.s32 	%r1369, %r1369, 16;
	add.s32 	%r1368, %r1368, 64;
	add.s64 	%rd109, %rd109, 64;
	setp.ne.s32 	%p22, %r1369, 0;
	@%p22 bra 	$L__BB0_30;
$L__BB0_31:
	setp.eq.s32 	%p23, %r43, 0;
	@%p23 bra 	$L__BB0_40;
	and.b32  	%r51, %r1375, 7;
	setp.lt.u32 	%p24, %r43, 8;
	@%p24 bra 	$L__BB0_34;
	shl.b32 	%r209, %r1371, 2;
	mov.u32 	%r210, g_startguess;
	add.s32 	%r211, %r210, %r209;
	ld.shared.u32 	%r212, [%r211];
	mul.wide.u32 	%rd69, %r1371, 4;
	add.s64 	%rd70, %rd5, %rd69;
	st.local.u32 	[%rd70], %r212;
	ld.shared.u32 	%r213, [%r211+4];
	st.local.u32 	[%rd70+4], %r213;
	ld.shared.u32 	%r214, [%r211+8];
	st.local.u32 	[%rd70+8], %r214;
	ld.shared.u32 	%r215, [%r211+12];
	st.local.u32 	[%rd70+12], %r215;
	ld.shared.u32 	%r216, [%r211+16];
	st.local.u32 	[%rd70+16], %r216;
	ld.shared.u32 	%r217, [%r211+20];
	st.local.u32 	[%rd70+20], %r217;
	ld.shared.u32 	%r218, [%r211+24];
	st.local.u32 	[%rd70+24], %r218;
	ld.shared.u32 	%r219, [%r211+28];
	st.local.u32 	[%rd70+28], %r219;
	add.s32 	%r1371, %r1371, 8;
$L__BB0_34:
	setp.eq.s32 	%p25, %r51, 0;
	@%p25 bra 	$L__BB0_40;
	and.b32  	%r54, %r1375, 3;
	setp.lt.u32 	%p26, %r51, 4;
	@%p26 bra 	$L__BB0_37;
	shl.b32 	%r220, %r1371, 2;
	mov.u32 	%r221, g_startguess;
	add.s32 	%r222, %r221, %r220;
	ld.shared.u32 	%r223, [%r222];
	mul.wide.u32 	%rd71, %r1371, 4;
	add.s64 	%rd72, %rd5, %rd71;
	st.local.u32 	[%rd72], %r223;
	ld.shared.u32 	%r224, [%r222+4];
	st.local.u32 	[%rd72+4], %r224;
	ld.shared.u32 	%r225, [%r222+8];
	st.local.u32 	[%rd72+8], %r225;
	ld.shared.u32 	%r226, [%r222+12];
	st.local.u32 	[%rd72+12], %r226;
	add.s32 	%r1371, %r1371, 4;
$L__BB0_37:
	setp.eq.s32 	%p27, %r54, 0;
	@%p27 bra 	$L__BB0_40;
	mul.wide.u32 	%rd73, %r1371, 4;
	add.s64 	%rd110, %rd5, %rd73;
	shl.b32 	%r227, %r1371, 2;
	mov.u32 	%r228, g_startguess;
	add.s32 	%r1374, %r228, %r227;
	neg.s32 	%r1373, %r54;
$L__BB0_39:
	.pragma "nounroll";
	ld.shared.u32 	%r229, [%r1374];
	st.local.u32 	[%rd110], %r229;
	add.s64 	%rd110, %rd110, 4;
	add.s32 	%r1374, %r1374, 4;
	add.s32 	%r1373, %r1373, 1;
	setp.ne.s32 	%p28, %r1373, 0;
	@%p28 bra 	$L__BB0_39;
$L__BB0_40:
	shl.b32 	%r230, %r108, 2;
	mov.u32 	%r231, g_startguess;
	add.s32 	%r232, %r231, %r230;
	ld.shared.u32 	%r233, [%r232+-4];
	mov.u32 	%r234, %ctaid.x;
	mov.u32 	%r235, %ntid.x;
	mad.lo.s32 	%r236, %r235, %r234, %r1;
	add.s32 	%r237, %r236, %r233;
	mul.wide.s32 	%rd74, %r1375, 4;
	add.s64 	%rd75, %rd5, %rd74;
	st.local.u32 	[%rd75], %r237;
	setp.lt.s32 	%p29, %r108, 1;
	@%p29 bra 	$L__BB0_45;
$L__BB0_41:
	mul.wide.u32 	%rd76, %r1375, 4;
	add.s64 	%rd25, %rd5, %rd76;
	ld.local.u32 	%r64, [%rd25];
	setp.lt.s32 	%p30, %r64, %r107;
	@%p30 bra 	$L__BB0_45;
	rem.s32 	%r238, %r64, %r107;
	st.local.u32 	[%rd25], %r238;
	setp.eq.s32 	%p31, %r1375, 0;
	@%p31 bra 	$L__BB0_44;
	div.s32 	%r239, %r64, %r107;
	add.s32 	%r240, %r1375, -1;
	mul.wide.u32 	%rd77, %r240, 4;
	add.s64 	%rd78, %rd5, %rd77;
	ld.local.u32 	%r241, [%rd78];
	add.s32 	%r242, %r241, %r239;
	st.local.u32 	[%rd78], %r242;
$L__BB0_44:
	setp.eq.s32 	%p32, %r1375, 0;
	add.s32 	%r1375, %r1375, -1;
	@%p32 bra 	$L__BB0_45;
	bra.uni 	$L__BB0_41;
$L__BB0_45:
	setp.gt.s32 	%p33, %r108, 0;
	mov.b32 	%r243, 0;
	st.local.v4.u32 	[%rd6], {%r243, %r243, %r243, %r243};
	st.local.v4.u32 	[%rd6+16], {%r243, %r243, %r243, %r243};
	st.local.v4.u32 	[%rd6+32], {%r243, %r243, %r243, %r243};
	st.local.v4.u32 	[%rd6+48], {%r243, %r243, %r243, %r243};
	st.local.v4.u32 	[%rd6+64], {%r243, %r243, %r243, %r243};
	st.local.v4.u32 	[%rd6+80], {%r243, %r243, %r243, %r243};
	st.local.v4.u32 	[%rd6+96], {%r243, %r243, %r243, %r243};
	st.local.v4.u32 	[%rd6+112], {%r243, %r243, %r243, %r243};
	st.local.v4.u32 	[%rd6+128], {%r243, %r243, %r243, %r243};
	st.local.v4.u32 	[%rd6+144], {%r243, %r243, %r243, %r243};
	st.local.v4.u32 	[%rd6+160], {%r243, %r243, %r243, %r243};
	st.local.v4.u32 	[%rd6+176], {%r243, %r243, %r243, %r243};
	st.local.v4.u32 	[%rd6+192], {%r243, %r243, %r243, %r243};
	st.local.v4.u32 	[%rd6+208], {%r243, %r243, %r243, %r243};
	st.local.v4.u32 	[%rd6+224], {%r243, %r243, %r243, %r243};
	st.local.v4.u32 	[%rd6+240], {%r243, %r243, %r243, %r243};
	st.local.v4.u32 	[%rd6+256], {%r243, %r243, %r243, %r243};
	st.local.v4.u32 	[%rd6+272], {%r243, %r243, %r243, %r243};
	st.local.v4.u32 	[%rd6+288], {%r243, %r243, %r243, %r243};
	st.local.v4.u32 	[%rd6+304], {%r243, %r243, %r243, %r243};
	@%p33 bra 	$L__BB0_46;
	bra.uni 	$L__BB0_58;
$L__BB0_46:
	and.b32  	%r66, %r108, 15;
	setp.lt.u32 	%p34, %r108, 16;
	mov.b32 	%r1377, 0;
	@%p34 bra 	$L__BB0_49;
	and.b32  	%r1377, %r108, 2147483632;
	neg.s32 	%r1376, %r1377;
	add.s64 	%rd111, %rd5, 32;
	mov.u32 	%r251, g_charset;
	mov.u64 	%rd112, %rd6;
$L__BB0_48:
	.pragma "nounroll";
	ld.local.v4.u32 	{%r246, %r247, %r248, %r249}, [%rd111+-32];
	shl.b32 	%r250, %r246, 2;
	add.s32 	%r252, %r251, %r250;
	shl.b32 	%r253, %r247, 2;
	add.s32 	%r254, %r251, %r253;
	shl.b32 	%r255, %r248, 2;
	add.s32 	%r256, %r251, %r255;
	shl.b32 	%r257, %r249, 2;
	add.s32 	%r258, %r251, %r257;
	ld.local.v4.u32 	{%r259, %r260, %r261, %r262}, [%rd111+-16];
	shl.b32 	%r263, %r259, 2;
	add.s32 	%r264, %r251, %r263;
	shl.b32 	%r265, %r260, 2;
	add.s32 	%r266, %r251, %r265;
	shl.b32 	%r267, %r261, 2;
	add.s32 	%r268, %r251, %r267;
	shl.b32 	%r269, %r262, 2;
	add.s32 	%r270, %r251, %r269;
	ld.local.v4.u32 	{%r271, %r272, %r273, %r274}, [%rd111];
	shl.b32 	%r275, %r271, 2;
	add.s32 	%r276, %r251, %r275;
	shl.b32 	%r277, %r272, 2;
	add.s32 	%r278, %r251, %r277;
	shl.b32 	%r279, %r273, 2;
	add.s32 	%r280, %r251, %r279;
	shl.b32 	%r281, %r274, 2;
	add.s32 	%r282, %r251, %r281;
	ld.local.v4.u32 	{%r283, %r284, %r285, %r286}, [%rd111+16];
	shl.b32 	%r287, %r283, 2;
	add.s32 	%r288, %r251, %r287;
	shl.b32 	%r289, %r284, 2;
	add.s32 	%r290, %r251, %r289;
	shl.b32 	%r291, %r285, 2;
	add.s32 	%r292, %r251, %r291;
	shl.b32 	%r293, %r286, 2;
	add.s32 	%r294, %r251, %r293;
	ld.shared.u8 	%r295, [%r294];
	ld.shared.u8 	%r296, [%r292];
	prmt.b32 	%r297, %r296, %r295, 0x3340U;
	ld.shared.u8 	%r298, [%r290];
	ld.shared.u8 	%r299, [%r288];
	prmt.b32 	%r300, %r299, %r298, 0x3340U;
	prmt.b32 	%r301, %r300, %r297, 0x5410U;
	ld.shared.u8 	%r302, [%r282];
	ld.shared.u8 	%r303, [%r280];
	prmt.b32 	%r304, %r303, %r302, 0x3340U;
	ld.shared.u8 	%r305, [%r278];
	ld.shared.u8 	%r306, [%r276];
	prmt.b32 	%r307, %r306, %r305, 0x3340U;
	prmt.b32 	%r308, %r307, %r304, 0x5410U;
	ld.shared.u8 	%r309, [%r270];
	ld.shared.u8 	%r310, [%r268];
	prmt.b32 	%r311, %r310, %r309, 0x3340U;
	ld.shared.u8 	%r312, [%r266];
	ld.shared.u8 	%r313, [%r264];
	prmt.b32 	%r314, %r313, %r312, 0x3340U;
	prmt.b32 	%r315, %r314, %r311, 0x5410U;
	ld.shared.u8 	%r316, [%r258];
	ld.shared.u8 	%r317, [%r256];
	prmt.b32 	%r318, %r317, %r316, 0x3340U;
	ld.shared.u8 	%r319, [%r254];
	ld.shared.u8 	%r320, [%r252];
	prmt.b32 	%r321, %r320, %r319, 0x3340U;
	prmt.b32 	%r322, %r321, %r318, 0x5410U;
	st.local.v4.b32 	[%rd112], {%r322, %r315, %r308, %r301};
	add.s32 	%r1376, %r1376, 16;
	add.s64 	%rd112, %rd112, 16;
	add.s64 	%rd111, %rd111, 64;
	setp.ne.s32 	%p35, %r1376, 0;
	@%p35 bra 	$L__BB0_48;
$L__BB0_49:
	setp.eq.s32 	%p36, %r66, 0;
	@%p36 bra 	$L__BB0_58;
	and.b32  	%r72, %r108, 7;
	setp.lt.u32 	%p37, %r66, 8;
	@%p37 bra 	$L__BB0_52;
	cvt.u64.u32 	%rd79, %r1377;
	mul.wide.u32 	%rd80, %r1377, 4;
	add.s64 	%rd81, %rd5, %rd80;
	ld.local.u32 	%r323, [%rd81];
	shl.b32 	%r324, %r323, 2;
	mov.u32 	%r325, g_charset;
	add.s32 	%r326, %r325, %r324;
	ld.shared.u32 	%r327, [%r326];
	add.s64 	%rd82, %rd6, %rd79;
	st.local.u8 	[%rd82], %r327;
	ld.local.u32 	%r328, [%rd81+4];
	shl.b32 	%r329, %r328, 2;
	add.s32 	%r330, %r325, %r329;
	ld.shared.u32 	%r331, [%r330];
	st.local.u8 	[%rd82+1], %r331;
	ld.local.u32 	%r332, [%rd81+8];
	shl.b32 	%r333, %r332, 2;
	add.s32 	%r334, %r325, %r333;
	ld.shared.u32 	%r335, [%r334];
	st.local.u8 	[%rd82+2], %r335;
	ld.local.u32 	%r336, [%rd81+12];
	shl.b32 	%r337, %r336, 2;
	add.s32 	%r338, %r325, %r337;
	ld.shared.u32 	%r339, [%r338];
	st.local.u8 	[%rd82+3], %r339;
	ld.local.u32 	%r340, [%rd81+16];
	shl.b32 	%r341, %r340, 2;
	add.s32 	%r342, %r325, %r341;
	ld.shared.u32 	%r343, [%r342];
	st.local.u8 	[%rd82+4], %r343;
	ld.local.u32 	%r344, [%rd81+20];
	shl.b32 	%r345, %r344, 2;
	add.s32 	%r346, %r325, %r345;
	ld.shared.u32 	%r347, [%r346];
	st.local.u8 	[%rd82+5], %r347;
	ld.local.u32 	%r348, [%rd81+24];
	shl.b32 	%r349, %r348, 2;
	add.s32 	%r350, %r325, %r349;
	ld.shared.u32 	%r351, [%r350];
	st.local.u8 	[%rd82+6], %r351;
	ld.local.u32 	%r352, [%rd81+28];
	shl.b32 	%r353, %r352, 2;
	add.s32 	%r354, %r325, %r353;
	ld.shared.u32 	%r355, [%r354];
	st.local.u8 	[%rd82+7], %r355;
	add.s32 	%r1377, %r1377, 8;
$L__BB0_52:
	setp.eq.s32 	%p38, %r72, 0;
	@%p38 bra 	$L__BB0_58;
	and.b32  	%r75, %r108, 3;
	setp.lt.u32 	%p39, %r72, 4;
	@%p39 bra 	$L__BB0_55;
	cvt.u64.u32 	%rd83, %r1377;
	mul.wide.u32 	%rd84, %r1377, 4;
	add.s64 	%rd85, %rd5, %rd84;
	ld.local.u32 	%r356, [%rd85];
	shl.b32 	%r357, %r356, 2;
	mov.u32 	%r358, g_charset;
	add.s32 	%r359, %r358, %r357;
	ld.shared.u32 	%r360, [%r359];
	add.s64 	%rd86, %rd6, %rd83;
	st.local.u8 	[%rd86], %r360;
	ld.local.u32 	%r361, [%rd85+4];
	shl.b32 	%r362, %r361, 2;
	add.s32 	%r363, %r358, %r362;
	ld.shared.u32 	%r364, [%r363];
	st.local.u8 	[%rd86+1], %r364;
	ld.local.u32 	%r365, [%rd85+8];
	shl.b32 	%r366, %r365, 2;
	add.s32 	%r367, %r358, %r366;
	ld.shared.u32 	%r368, [%r367];
	st.local.u8 	[%rd86+2], %r368;
	ld.local.u32 	%r369, [%rd85+12];
	shl.b32 	%r370, %r369, 2;
	add.s32 	%r371, %r358, %r370;
	ld.shared.u32 	%r372, [%r371];
	st.local.u8 	[%rd86+3], %r372;
	add.s32 	%r1377, %r1377, 4;
$L__BB0_55:
	setp.eq.s32 	%p40, %r75, 0;
	@%p40 bra 	$L__BB0_58;
	cvt.u64.u32 	%rd87, %r1377;
	add.s64 	%rd114, %rd6, %rd87;
	mul.wide.u32 	%rd88, %r1377, 4;
	add.s64 	%rd113, %rd5, %rd88;
	neg.s32 	%r1380, %r75;
	mov.u32 	%r375, g_charset;
$L__BB0_57:
	.pragma "nounroll";
	ld.local.u32 	%r373, [%rd113];
	shl.b32 	%r374, %r373, 2;
	add.s32 	%r376, %r375, %r374;
	ld.shared.u32 	%r377, [%r376];
	st.local.u8 	[%rd114], %r377;
	add.s64 	%rd114, %rd114, 1;
	add.s64 	%rd113, %rd113, 4;
	add.s32 	%r1380, %r1380, 1;
	setp.ne.s32 	%p41, %r1380, 0;
	@%p41 bra 	$L__BB0_57;
$L__BB0_58:
	cvt.s64.s32 	%rd89, %r108;
	add.s64 	%rd90, %rd6, %rd89;
	mov.b16 	%rs1, 128;
	st.local.u8 	[%rd90], %rs1;
	ld.local.v4.u32 	{%r379, %r380, %r381, %r382}, [%rd6];
	prmt.b32 	%r81, %r379, 0, 291;
	prmt.b32 	%r383, %r380, 0, 291;
	prmt.b32 	%r384, %r381, 0, 291;
	prmt.b32 	%r385, %r382, 0, 291;
	st.local.v4.u32 	[%rd6], {%r81, %r383, %r384, %r385};
	ld.local.v4.u32 	{%r386, %r387, %r388, %r389}, [%rd6+16];
	prmt.b32 	%r390, %r386, 0, 291;
	prmt.b32 	%r391, %r387, 0, 291;
	prmt.b32 	%r392, %r388, 0, 291;
	prmt.b32 	%r393, %r389, 0, 291;
	st.local.v4.u32 	[%rd6+16], {%r390, %r391, %r392, %r393};
	ld.local.v4.u32 	{%r394, %r395, %r396, %r397}, [%rd6+32];
	prmt.b32 	%r398, %r394, 0, 291;
	prmt.b32 	%r399, %r395, 0, 291;
	prmt.b32 	%r400, %r396, 0, 291;
	prmt.b32 	%r401, %r397, 0, 291;
	st.local.v4.u32 	[%rd6+32], {%r398, %r399, %r400, %r401};
	.pragma "used_bytes_mask 4095";
	ld.local.v4.u32 	{%r402, %r403, %r404, %r405}, [%rd6+48];
	prmt.b32 	%r406, %r402, 0, 291;
	prmt.b32 	%r407, %r403, 0, 291;
	prmt.b32 	%r408, %r404, 0, 291;
	shl.b32 	%r409, %r108, 3;
	st.local.v4.u32 	[%rd6+48], {%r406, %r407, %r408, %r409};
	add.s64 	%rd115, %rd6, 40;
	mov.b64 	%rd91, {%r400, %r410};
	cvt.u32.u64 	%r1381, %rd91;
	mov.b32 	%r1382, 0;
$L__BB0_59:
	ld.local.u32 	%r411, [%rd115+12];
	ld.local.v2.u32 	{%r412, %r413}, [%rd115+-8];
	xor.b32  	%r414, %r412, %r411;
	ld.local.v4.u32 	{%r415, %r416, %r417, %r418}, [%rd115+-40];
	mov.b64 	%rd92, {%r417, %r418};
	xor.b32  	%r419, %r414, %r417;
	xor.b32  	%r420, %r419, %r415;
	shf.l.wrap.b32 	%r421, %r420, %r420, 1;
	add.s64 	%rd39, %rd115, 16;
	ld.local.u32 	%r85, [%rd115+16];
	xor.b32  	%r422, %r413, %r85;
	xor.b32  	%r423, %r422, %r418;
	xor.b32  	%r424, %r423, %r416;
	shf.l.wrap.b32 	%r425, %r424, %r424, 1;
	st.local.v2.u32 	[%rd115+24], {%r421, %r425};
	ld.local.u32 	%r426, [%rd115+20];
	xor.b32  	%r427, %r1381, %r426;
	ld.local.u32 	%r428, [%rd115+-24];
	xor.b32  	%r429, %r427, %r428;
	cvt.u32.u64 	%r430, %rd92;
	xor.b32  	%r431, %r429, %r430;
	shf.l.wrap.b32 	%r432, %r431, %r431, 1;
	st.local.u32 	[%rd115+32], %r432;
	ld.local.u32 	%r433, [%rd115+4];
	ld.local.u32 	%r434, [%rd115+-20];
	xor.b32  	%r435, %r433, %r434;
	{ .reg .b32 tmp; mov.b64 {tmp, %r436}, %rd92; }
	xor.b32  	%r437, %r435, %r436;
	xor.b32  	%r438, %r437, %r421;
	shf.l.wrap.b32 	%r439, %r438, %r438, 1;
	st.local.u32 	[%rd115+36], %r439;
	add.s32 	%r1382, %r1382, 4;
	setp.ne.s32 	%p42, %r1382, 64;
	mov.u32 	%r1381, %r85;
	mov.u64 	%rd115, %rd39;
	@%p42 bra 	$L__BB0_59;
	add.s32 	%r440, %r81, -1615554381;
	shf.l.wrap.b32 	%r441, %r440, %r440, 5;
	ld.local.u32 	%r442, [%rd6+4];
	add.s32 	%r443, %r441, %r442;
	add.s32 	%r444, %r443, 1722862861;
	not.b32 	%r445, %r444;
	shf.l.wrap.b32 	%r446, %r444, %r444, 5;
	and.b32  	%r447, %r440, 1506887872;
	sub.s32 	%r448, 1615554380, %r81;
	and.b32  	%r449, %r448, 2079550178;
	or.b32  	%r450, %r447, %r449;
	ld.local.v2.u32 	{%r451, %r452}, [%rd6+8];
	add.s32 	%r453, %r450, %r446;
	add.s32 	%r454, %r453, %r451;
	add.s32 	%r455, %r454, -214083945;
	shf.l.wrap.b32 	%r456, %r440, %r440, 30;
	shf.l.wrap.b32 	%r457, %r455, %r455, 5;
	and.b32  	%r458, %r444, %r456;
	and.b32  	%r459, %r445, 1506887872;
	or.b32  	%r460, %r458, %r459;
	add.s32 	%r461, %r460, %r457;
	add.s32 	%r462, %r461, %r452;
	add.s32 	%r463, %r462, -696916869;
	shf.l.wrap.b32 	%r464, %r444, %r444, 30;
	shf.l.wrap.b32 	%r465, %r463, %r463, 5;
	and.b32  	%r466, %r455, %r464;
	not.b32 	%r467, %r455;
	and.b32  	%r468, %r456, %r467;
	or.b32  	%r469, %r466, %r468;
	ld.local.v4.u32 	{%r470, %r471, %r472, %r473}, [%rd6+16];
	add.s32 	%r474, %r469, %r465;
	add.s32 	%r475, %r474, %r470;
	add.s32 	%r476, %r475, -1269579175;
	shf.l.wrap.b32 	%r477, %r455, %r455, 30;
	shf.l.wrap.b32 	%r478, %r476, %r476, 5;
	and.b32  	%r479, %r463, %r477;
	not.b32 	%r480, %r463;
	and.b32  	%r481, %r464, %r480;
	or.b32  	%r482, %r479, %r481;
	add.s32 	%r483, %r456, %r482;
	add.s32 	%r484, %r483, %r478;
	add.s32 	%r485, %r484, %r471;
	add.s32 	%r486, %r485, 1518500249;
	shf.l.wrap.b32 	%r487, %r463, %r463, 30;
	shf.l.wrap.b32 	%r488, %r486, %r486, 5;
	and.b32  	%r489, %r476, %r487;
	not.b32 	%r490, %r476;
	and.b32  	%r491, %r477, %r490;
	or.b32  	%r492, %r489, %r491;
	add.s32 	%r493, %r464, %r492;
	add.s32 	%r494, %r493, %r488;
	add.s32 	%r495, %r494, %r472;
	add.s32 	%r496, %r495, 1518500249;
	shf.l.wrap.b32 	%r497, %r476, %r476, 30;
	shf.l.wrap.b32 	%r498, %r496, %r496, 5;
	and.b32  	%r499, %r486, %r497;
	not.b32 	%r500, %r486;
	and.b32  	%r501, %r487, %r500;
	or.b32  	%r502, %r499, %r501;
	add.s32 	%r503, %r477, %r502;
	add.s32 	%r504, %r503, %r498;
	add.s32 	%r505, %r504, %r473;
	add.s32 	%r506, %r505, 1518500249;
	shf.l.wrap.b32 	%r507, %r486, %r486, 30;
	shf.l.wrap.b32 	%r508, %r506, %r506, 5;
	and.b32  	%r509, %r496, %r507;
	not.b32 	%r510, %r496;
	and.b32  	%r511, %r497, %r510;
	or.b32  	%r512, %r509, %r511;
	ld.local.v4.u32 	{%r513, %r514, %r515, %r516}, [%rd6+32];
	add.s32 	%r517, %r487, %r512;
	add.s32 	%r518, %r517, %r508;
	add.s32 	%r519, %r518, %r513;
	add.s32 	%r520, %r519, 1518500249;
	shf.l.wrap.b32 	%r521, %r496, %r496, 30;
	shf.l.wrap.b32 	%r522, %r520, %r520, 5;
	and.b32  	%r523, %r506, %r521;
	not.b32 	%r524, %r506;
	and.b32  	%r525, %r507, %r524;
	or.b32  	%r526, %r523, %r525;
	add.s32 	%r527, %r497, %r526;
	add.s32 	%r528, %r527, %r522;
	add.s32 	%r529, %r528, %r514;
	add.s32 	%r530, %r529, 1518500249;
	shf.l.wrap.b32 	%r531, %r506, %r506, 30;
	shf.l.wrap.b32 	%r532, %r530, %r530, 5;
	and.b32  	%r533, %r520, %r531;
	not.b32 	%r534, %r520;
	and.b32  	%r535, %r521, %r534;
	or.b32  	%r536, %r533, %r535;
	add.s32 	%r537, %r507, %r536;
	add.s32 	%r538, %r537, %r532;
	add.s32 	%r539, %r538, %r515;
	add.s32 	%r540, %r539, 1518500249;
	shf.l.wrap.b32 	%r541, %r520, %r520, 30;
	shf.l.wrap.b32 	%r542, %r540, %r540, 5;
	and.b32  	%r543, %r530, %r541;
	not.b32 	%r544, %r530;
	and.b32  	%r545, %r531, %r544;
	or.b32  	%r546, %r543, %r545;
	add.s32 	%r547, %r521, %r546;
	add.s32 	%r548, %r547, %r542;
	add.s32 	%r549, %r548, %r516;
	add.s32 	%r550, %r549, 1518500249;
	shf.l.wrap.b32 	%r551, %r530, %r530, 30;
	shf.l.wrap.b32 	%r552, %r550, %r550, 5;
	and.b32  	%r553, %r540, %r551;
	not.b32 	%r554, %r540;
	and.b32  	%r555, %r541, %r554;
	or.b32  	%r556, %r553, %r555;
	ld.local.v4.u32 	{%r557, %r558, %r559, %r560}, [%rd6+48];
	add.s32 	%r561, %r531, %r556;
	add.s32 	%r562, %r561, %r552;
	add.s32 	%r563, %r562, %r557;
	add.s32 	%r564, %r563, 1518500249;
	shf.l.wrap.b32 	%r565, %r540, %r540, 30;
	shf.l.wrap.b32 	%r566, %r564, %r564, 5;
	and.b32  	%r567, %r550, %r565;
	not.b32 	%r568, %r550;
	and.b32  	%r569, %r551, %r568;
	or.b32  	%r570, %r567, %r569;
	add.s32 	%r571, %r541, %r570;
	add.s32 	%r572, %r571, %r566;
	add.s32 	%r573, %r572, %r558;
	add.s32 	%r574, %r573, 1518500249;
	shf.l.wrap.b32 	%r575, %r550, %r550, 30;
	shf.l.wrap.b32 	%r576, %r574, %r574, 5;
	and.b32  	%r577, %r564, %r575;
	not.b32 	%r578, %r564;
	and.b32  	%r579, %r565, %r578;
	or.b32  	%r580, %r577, %r579;
	add.s32 	%r581, %r551, %r580;
	add.s32 	%r582, %r581, %r576;
	add.s32 	%r583, %r582, %r559;
	add.s32 	%r584, %r583, 1518500249;
	shf.l.wrap.b32 	%r585, %r564, %r564, 30;
	shf.l.wrap.b32 	%r586, %r584, %r584, 5;
	and.b32  	%r587, %r574, %r585;
	not.b32 	%r588, %r574;
	and.b32  	%r589, %r575, %r588;
	or.b32  	%r590, %r587, %r589;
	add.s32 	%r591, %r565, %r590;
	add.s32 	%r592, %r591, %r586;
	add.s32 	%r593, %r592, %r560;
	add.s32 	%r594, %r593, 1518500249;
	shf.l.wrap.b32 	%r595, %r574, %r574, 30;
	shf.l.wrap.b32 	%r596, %r594, %r594, 5;
	and.b32  	%r597, %r584, %r595;
	not.b32 	%r598, %r584;
	and.b32  	%r599, %r585, %r598;
	or.b32  	%r600, %r597, %r599;
	ld.local.v4.u32 	{%r601, %r602, %r603, %r604}, [%rd6+64];
	add.s32 	%r605, %r575, %r600;
	add.s32 	%r606, %r605, %r596;
	add.s32 	%r607, %r606, %r601;
	add.s32 	%r608, %r607, 1518500249;
	shf.l.wrap.b32 	%r609, %r584, %r584, 30;
	shf.l.wrap.b32 	%r610, %r608, %r608, 5;
	and.b32  	%r611, %r594, %r609;
	not.b32 	%r612, %r594;
	and.b32  	%r613, %r595, %r612;
	or.b32  	%r614, %r611, %r613;
	add.s32 	%r615, %r585, %r614;
	add.s32 	%r616, %r615, %r610;
	add.s32 	%r617, %r616, %r602;
	add.s32 	%r618, %r617, 1518500249;
	shf.l.wrap.b32 	%r619, %r594, %r594, 30;
	shf.l.wrap.b32 	%r620, %r618, %r618, 5;
	and.b32  	%r621, %r608, %r619;
	not.b32 	%r622, %r608;
	and.b32  	%r623, %r609, %r622;
	or.b32  	%r624, %r621, %r623;
	add.s32 	%r625, %r595, %r624;
	add.s32 	%r626, %r625, %r620;
	add.s32 	%r627, %r626, %r603;
	add.s32 	%r628, %r627, 1518500249;
	shf.l.wrap.b32 	%r629, %r608, %r608, 30;
	shf.l.wrap.b32 	%r630, %r628, %r628, 5;
	and.b32  	%r631, %r618, %r629;
	not.b32 	%r632, %r618;
	and.b32  	%r633, %r619, %r632;
	or.b32  	%r634, %r631, %r633;
	add.s32 	%r635, %r609, %r634;
	add.s32 	%r636, %r635, %r630;
	add.s32 	%r637, %r636, %r604;
	add.s32 	%r638, %r637, 1518500249;
	shf.l.wrap.b32 	%r639, %r618, %r618, 30;
	shf.l.wrap.b32 	%r640, %r638, %r638, 5;
	xor.b32  	%r641, %r639, %r629;
	xor.b32  	%r642, %r641, %r628;
	ld.local.v4.u32 	{%r643, %r644, %r645, %r646}, [%rd6+80];
	add.s32 	%r647, %r619, %r642;
	add.s32 	%r648, %r647, %r640;
	add.s32 	%r649, %r648, %r643;
	add.s32 	%r650, %r649, 1859775393;
	shf.l.wrap.b32 	%r651, %r628, %r628, 30;
	shf.l.wrap.b32 	%r652, %r650, %r650, 5;
	xor.b32  	%r653, %r651, %r639;
	xor.b32  	%r654, %r653, %r638;
	add.s32 	%r655, %r629, %r654;
	add.s32 	%r656, %r655, %r652;
	add.s32 	%r657, %r656, %r644;
	add.s32 	%r658, %r657, 1859775393;
	shf.l.wrap.b32 	%r659, %r638, %r638, 30;
	shf.l.wrap.b32 	%r660, %r658, %r658, 5;
	xor.b32  	%r661, %r659, %r651;
	xor.b32  	%r662, %r661, %r650;
	add.s32 	%r663, %r639, %r662;
	add.s32 	%r664, %r663, %r660;
	add.s32 	%r665, %r664, %r645;
	add.s32 	%r666, %r665, 1859775393;
	shf.l.wrap.b32 	%r667, %r650, %r650, 30;
	shf.l.wrap.b32 	%r668, %r666, %r666, 5;
	xor.b32  	%r669, %r667, %r659;
	xor.b32  	%r670, %r669, %r658;
	add.s32 	%r671, %r651, %r670;
	add.s32 	%r672, %r671, %r668;
	add.s32 	%r673, %r672, %r646;
	add.s32 	%r674, %r673, 1859775393;
	shf.l.wrap.b32 	%r675, %r658, %r658, 30;
	shf.l.wrap.b32 	%r676, %r674, %r674, 5;
	xor.b32  	%r677, %r675, %r667;
	xor.b32  	%r678, %r677, %r666;
	ld.local.v4.u32 	{%r679, %r680, %r681, %r682}, [%rd6+96];
	add.s32 	%r683, %r659, %r678;
	add.s32 	%r684, %r683, %r676;
	add.s32 	%r685, %r684, %r679;
	add.s32 	%r686, %r685, 1859775393;
	shf.l.wrap.b32 	%r687, %r666, %r666, 30;
	shf.l.wrap.b32 	%r688, %r686, %r686, 5;
	xor.b32  	%r689, %r687, %r675;
	xor.b32  	%r690, %r689, %r674;
	add.s32 	%r691, %r667, %r690;
	add.s32 	%r692, %r691, %r688;
	add.s32 	%r693, %r692, %r680;
	add.s32 	%r694, %r693, 1859775393;
	shf.l.wrap.b32 	%r695, %r674, %r674, 30;
	shf.l.wrap.b32 	%r696, %r694, %r694, 5;
	xor.b32  	%r697, %r695, %r687;
	xor.b32  	%r698, %r697, %r686;
	add.s32 	%r699, %r675, %r698;
	add.s32 	%r700, %r699, %r696;
	add.s32 	%r701, %r700, %r681;
	add.s32 	%r702, %r701, 1859775393;
	shf.l.wrap.b32 	%r703, %r686, %r686, 30;
	shf.l.wrap.b32 	%r704, %r702, %r702, 5;
	xor.b32  	%r705, %r703, %r695;
	xor.b32  	%r706, %r705, %r694;
	add.s32 	%r707, %r687, %r706;
	add.s32 	%r708, %r707, %r704;
	add.s32 	%r709, %r708, %r682;
	add.s32 	%r710, %r709, 1859775393;
	shf.l.wrap.b32 	%r711, %r694, %r694, 30;
	shf.l.wrap.b32 	%r712, %r710, %r710, 5;
	xor.b32  	%r713, %r711, %r703;
	xor.b32  	%r714, %r713, %r702;
	ld.local.v4.u32 	{%r715, %r716, %r717, %r718}, [%rd6+112];
	add.s32 	%r719, %r695, %r714;
	add.s32 	%r720, %r719, %r712;
	add.s32 	%r721, %r720, %r715;
	add.s32 	%r722, %r721, 1859775393;
	shf.l.wrap.b32 	%r723, %r702, %r702, 30;
	shf.l.wrap.b32 	%r724, %r722, %r722, 5;
	xor.b32  	%r725, %r723, %r711;
	xor.b32  	%r726, %r725, %r710;
	add.s32 	%r727, %r703, %r726;
	add.s32 	%r728, %r727, %r724;
	add.s32 	%r729, %r728, %r716;
	add.s32 	%r730, %r729, 1859775393;
	shf.l.wrap.b32 	%r731, %r710, %r710, 30;
	shf.l.wrap.b32 	%r732, %r730, %r730, 5;
	xor.b32  	%r733, %r731, %r723;
	xor.b32  	%r734, %r733, %r722;
	add.s32 	%r735, %r711, %r734;
	add.s32 	%r736, %r735, %r732;
	add.s32 	%r737, %r736, %r717;
	add.s32 	%r738, %r737, 1859775393;
	shf.l.wrap.b32 	%r739, %r722, %r722, 30;
	shf.l.wrap.b32 	%r740, %r738, %r738, 5;
	xor.b32  	%r741, %r739, %r731;
	xor.b32  	%r742, %r741, %r730;
	add.s32 	%r743, %r723, %r742;
	add.s32 	%r744, %r743, %r740;
	add.s32 	%r745, %r744, %r718;
	add.s32 	%r746, %r745, 1859775393;
	shf.l.wrap.b32 	%r747, %r730, %r730, 30;
	shf.l.wrap.b32 	%r748, %r746, %r746, 5;
	xor.b32  	%r749, %r747, %r739;
	xor.b32  	%r750, %r749, %r738;
	ld.local.v4.u32 	{%r751, %r752, %r753, %r754}, [%rd6+128];
	add.s32 	%r755, %r731, %r750;
	add.s32 	%r756, %r755, %r748;
	add.s32 	%r757, %r756, %r751;
	add.s32 	%r758, %r757, 1859775393;
	shf.l.wrap.b32 	%r759, %r738, %r738, 30;
	shf.l.wrap.b32 	%r760, %r758, %r758, 5;
	xor.b32  	%r761, %r759, %r747;
	xor.b32  	%r762, %r761, %r746;
	add.s32 	%r763, %r739, %r762;
	add.s32 	%r764, %r763, %r760;
	add.s32 	%r765, %r764, %r752;
	add.s32 	%r766, %r765, 1859775393;
	shf.l.wrap.b32 	%r767, %r746, %r746, 30;
	shf.l.wrap.b32 	%r768, %r766, %r766, 5;
	xor.b32  	%r769, %r767, %r759;
	xor.b32  	%r770, %r769, %r758;
	add.s32 	%r771, %r747, %r770;
	add.s32 	%r772, %r771, %r768;
	add.s32 	%r773, %r772, %r753;
	add.s32 	%r774, %r773, 1859775393;
	shf.l.wrap.b32 	%r775, %r758, %r758, 30;
	shf.l.wrap.b32 	%r776, %r774, %r774, 5;
	xor.b32  	%r777, %r775, %r767;
	xor.b32  	%r778, %r777, %r766;
	add.s32 	%r779, %r759, %r778;
	add.s32 	%r780, %r779, %r776;
	add.s32 	%r781, %r780, %r754;
	add.s32 	%r782, %r781, 1859775393;
	shf.l.wrap.b32 	%r783, %r766, %r766, 30;
	shf.l.wrap.b32 	%r784, %r782, %r782, 5;
	xor.b32  	%r785, %r783, %r775;
	xor.b32  	%r786, %r785, %r774;
	ld.local.v4.u32 	{%r787, %r788, %r789, %r790}, [%rd6+144];
	add.s32 	%r791, %r767, %r786;
	add.s32 	%r792, %r791, %r784;
	add.s32 	%r793, %r792, %r787;
	add.s32 	%r794, %r793, 1859775393;
	shf.l.wrap.b32 	%r795, %r774, %r774, 30;
	shf.l.wrap.b32 	%r796, %r794, %r794, 5;
	xor.b32  	%r797, %r795, %r783;
	xor.b32  	%r798, %r797, %r782;
	add.s32 	%r799, %r775, %r798;
	add.s32 	%r800, %r799, %r796;
	add.s32 	%r801, %r800, %r788;
	add.s32 	%r802, %r801, 1859775393;
	shf.l.wrap.b32 	%r803, %r782, %r782, 30;
	shf.l.wrap.b32 	%r804, %r802, %r802, 5;
	xor.b32  	%r805, %r803, %r795;
	xor.b32  	%r806, %r805, %r794;
	add.s32 	%r807, %r783, %r806;
	add.s32 	%r808, %r807, %r804;
	add.s32 	%r809, %r808, %r789;
	add.s32 	%r810, %r809, 1859775393;
	shf.l.wrap.b32 	%r811, %r794, %r794, 30;
	shf.l.wrap.b32 	%r812, %r810, %r810, 5;
	xor.b32  	%r813, %r811, %r803;
	xor.b32  	%r814, %r813, %r802;
	add.s32 	%r815, %r795, %r814;
	add.s32 	%r816, %r815, %r812;
	add.s32 	%r817, %r816, %r790;
	add.s32 	%r818, %r817, 1859775393;
	shf.l.wrap.b32 	%r819, %r802, %r802, 30;
	or.b32  	%r820, %r819, %r811;
	and.b32  	%r821, %r810, %r820;
	and.b32  	%r822, %r819, %r811;
	or.b32  	%r823, %r821, %r822;
	add.s32 	%r824, %r803, %r823;
	shf.l.wrap.b32 	%r825, %r818, %r818, 5;
	ld.local.v4.u32 	{%r826, %r827, %r828, %r829}, [%rd6+160];
	add.s32 	%r830, %r824, %r825;
	add.s32 	%r831, %r830, %r826;
	add.s32 	%r832, %r831, -1894007588;
	shf.l.wrap.b32 	%r833, %r810, %r810, 30;
	shf.l.wrap.b32 	%r834, %r832, %r832, 5;
	or.b32  	%r835, %r833, %r819;
	and.b32  	%r836, %r818, %r835;
	and.b32  	%r837, %r833, %r819;
	or.b32  	%r838, %r836, %r837;
	add.s32 	%r839, %r811, %r838;
	add.s32 	%r840, %r839, %r834;
	add.s32 	%r841, %r840, %r827;
	add.s32 	%r842, %r841, -1894007588;
	shf.l.wrap.b32 	%r843, %r818, %r818, 30;
	shf.l.wrap.b32 	%r844, %r842, %r842, 5;
	or.b32  	%r845, %r843, %r833;
	and.b32  	%r846, %r832, %r845;
	and.b32  	%r847, %r843, %r833;
	or.b32  	%r848, %r846, %r847;
	add.s32 	%r849, %r819, %r848;
	add.s32 	%r850, %r849, %r844;
	add.s32 	%r851, %r850, %r828;
	add.s32 	%r852, %r851, -1894007588;
	shf.l.wrap.b32 	%r853, %r832, %r832, 30;
	shf.l.wrap.b32 	%r854, %r852, %r852, 5;
	or.b32  	%r855, %r853, %r843;
	and.b32  	%r856, %r842, %r855;
	and.b32  	%r857, %r853, %r843;
	or.b32  	%r858, %r856, %r857;
	add.s32 	%r859, %r833, %r858;
	add.s32 	%r860, %r859, %r854;
	add.s32 	%r861, %r860, %r829;
	add.s32 	%r862, %r861, -1894007588;
	shf.l.wrap.b32 	%r863, %r842, %r842, 30;
	shf.l.wrap.b32 	%r864, %r862, %r862, 5;
	or.b32  	%r865, %r863, %r853;
	and.b32  	%r866, %r852, %r865;
	and.b32  	%r867, %r863, %r853;
	or.b32  	%r868, %r866, %r867;
	ld.local.v4.u32 	{%r869, %r870, %r871, %r872}, [%rd6+176];
	add.s32 	%r873, %r843, %r868;
	add.s32 	%r874, %r873, %r864;
	add.s32 	%r875, %r874, %r869;
	add.s32 	%r876, %r875, -1894007588;
	shf.l.wrap.b32 	%r877, %r852, %r852, 30;
	shf.l.wrap.b32 	%r878, %r876, %r876, 5;
	or.b32  	%r879, %r877, %r863;
	and.b32  	%r880, %r862, %r879;
	and.b32  	%r881, %r877, %r863;
	or.b32  	%r882, %r880, %r881;
	add.s32 	%r883, %r853, %r882;
	add.s32 	%r884, %r883, %r878;
	add.s32 	%r885, %r884, %r870;
	add.s32 	%r886, %r885, -1894007588;
	shf.l.wrap.b32 	%r887, %r862, %r862, 30;
	shf.l.wrap.b32 	%r888, %r886, %r886, 5;
	or.b32  	%r889, %r887, %r877;
	and.b32  	%r890, %r876, %r889;
	and.b32  	%r891, %r887, %r877;
	or.b32  	%r892, %r890, %r891;
	add.s32 	%r893, %r863, %r892;
	add.s32 	%r894, %r893, %r888;
	add.s32 	%r895, %r894, %r871;
	add.s32 	%r896, %r895, -1894007588;
	shf.l.wrap.b32 	%r897, %r876, %r876, 30;
	shf.l.wrap.b32 	%r898, %r896, %r896, 5;
	or.b32  	%r899, %r897, %r887;
	and.b32  	%r900, %r886, %r899;
	and.b32  	%r901, %r897, %r887;
	or.b32  	%r902, %r900, %r901;
	add.s32 	%r903, %r877, %r902;
	add.s32 	%r904, %r903, %r898;
	add.s32 	%r905, %r904, %r872;
	add.s32 	%r906, %r905, -1894007588;
	shf.l.wrap.b32 	%r907, %r886, %r886, 30;
	shf.l.wrap.b32 	%r908, %r906, %r906, 5;
	or.b32  	%r909, %r907, %r897;
	and.b32  	%r910, %r896, %r909;
	and.b32  	%r911, %r907, %r897;
	or.b32  	%r912, %r910, %r911;
	ld.local.v4.u32 	{%r913, %r914, %r915, %r916}, [%rd6+192];
	add.s32 	%r917, %r887, %r912;
	add.s32 	%r918, %r917, %r908;
	add.s32 	%r919, %r918, %r913;
	add.s32 	%r920, %r919, -1894007588;
	shf.l.wrap.b32 	%r921, %r896, %r896, 30;
	shf.l.wrap.b32 	%r922, %r920, %r920, 5;
	or.b32  	%r923, %r921, %r907;
	and.b32  	%r924, %r906, %r923;
	and.b32  	%r925, %r921, %r907;
	or.b32  	%r926, %r924, %r925;
	add.s32 	%r927, %r897, %r926;
	add.s32 	%r928, %r927, %r922;
	add.s32 	%r929, %r928, %r914;
	add.s32 	%r930, %r929, -1894007588;
	shf.l.wrap.b32 	%r931, %r906, %r906, 30;
	shf.l.wrap.b32 	%r932, %r930, %r930, 5;
	or.b32  	%r933, %r931, %r921;
	and.b32  	%r934, %r920, %r933;
	and.b32  	%r935, %r931, %r921;
	or.b32  	%r936, %r934, %r935;
	add.s32 	%r937, %r907, %r936;
	add.s32 	%r938, %r937, %r932;
	add.s32 	%r939, %r938, %r915;
	add.s32 	%r940, %r939, -1894007588;
	shf.l.wrap.b32 	%r941, %r920, %r920, 30;
	shf.l.wrap.b32 	%r942, %r940, %r940, 5;
	or.b32  	%r943, %r941, %r931;
	and.b32  	%r944, %r930, %r943;
	and.b32  	%r945, %r941, %r931;
	or.b32  	%r946, %r944, %r945;
	add.s32 	%r947, %r921, %r946;
	add.s32 	%r948, %r947, %r942;
	add.s32 	%r949, %r948, %r916;
	add.s32 	%r950, %r949, -1894007588;
	shf.l.wrap.b32 	%r951, %r930, %r930, 30;
	shf.l.wrap.b32 	%r952, %r950, %r950, 5;
	or.b32  	%r953, %r951, %r941;
	and.b32  	%r954, %r940, %r953;
	and.b32  	%r955, %r951, %r941;
	or.b32  	%r956, %r954, %r955;
	ld.local.v4.u32 	{%r957, %r958, %r959, %r960}, [%rd6+208];
	add.s32 	%r961, %r931, %r956;
	add.s32 	%r962, %r961, %r952;
	add.s32 	%r963, %r962, %r957;
	add.s32 	%r964, %r963, -1894007588;
	shf.l.wrap.b32 	%r965, %r940, %r940, 30;
	shf.l.wrap.b32 	%r966, %r964, %r964, 5;
	or.b32  	%r967, %r965, %r951;
	and.b32  	%r968, %r950, %r967;
	and.b32  	%r969, %r965, %r951;
	or.b32  	%r970, %r968, %r969;
	add.s32 	%r971, %r941, %r970;
	add.s32 	%r972, %r971, %r966;
	add.s32 	%r973, %r972, %r958;
	add.s32 	%r974, %r973, -1894007588;
	shf.l.wrap.b32 	%r975, %r950, %r950, 30;
	shf.l.wrap.b32 	%r976, %r974, %r974, 5;
	or.b32  	%r977, %r975, %r965;
	and.b32  	%r978, %r964, %r977;
	and.b32  	%r979, %r975, %r965;
	or.b32  	%r980, %r978, %r979;
	add.s32 	%r981, %r951, %r980;
	add.s32 	%r982, %r981, %r976;
	add.s32 	%r983, %r982, %r959;
	add.s32 	%r984, %r983, -1894007588;
	shf.l.wrap.b32 	%r985, %r964, %r964, 30;
	shf.l.wrap.b32 	%r986, %r984, %r984, 5;
	or.b32  	%r987, %r985, %r975;
	and.b32  	%r988, %r974, %r987;
	and.b32  	%r989, %r985, %r975;
	or.b32  	%r990, %r988, %r989;
	add.s32 	%r991, %r965, %r990;
	add.s32 	%r992, %r991, %r986;
	add.s32 	%r993, %r992, %r960;
	add.s32 	%r994, %r993, -1894007588;
	shf.l.wrap.b32 	%r995, %r974, %r974, 30;
	shf.l.wrap.b32 	%r996, %r994, %r994, 5;
	or.b32  	%r997, %r995, %r985;
	and.b32  	%r998, %r984, %r997;
	and.b32  	%r999, %r995, %r985;
	or.b32  	%r1000, %r998, %r999;
	ld.local.v4.u32 	{%r1001, %r1002, %r1003, %r1004}, [%rd6+224];
	add.s32 	%r1005, %r975, %r1000;
	add.s32 	%r1006, %r1005, %r996;
	add.s32 	%r1007, %r1006, %r1001;
	add.s32 	%r1008, %r1007, -1894007588;
	shf.l.wrap.b32 	%r1009, %r984, %r984, 30;
	shf.l.wrap.b32 	%r1010, %r1008, %r1008, 5;
	or.b32  	%r1011, %r1009, %r995;
	and.b32  	%r1012, %r994, %r1011;
	and.b32  	%r1013, %r1009, %r995;
	or.b32  	%r1014, %r1012, %r1013;
	add.s32 	%r1015, %r985, %r1014;
	add.s32 	%r1016, %r1015, %r1010;
	add.s32 	%r1017, %r1016, %r1002;
	add.s32 	%r1018, %r1017, -1894007588;
	shf.l.wrap.b32 	%r1019, %r994, %r994, 30;
	shf.l.wrap.b32 	%r1020, %r1018, %r1018, 5;
	or.b32  	%r1021, %r1019, %r1009;
	and.b32  	%r1022, %r1008, %r1021;
	and.b32  	%r1023, %r1019, %r1009;
	or.b32  	%r1024, %r1022, %r1023;
	add.s32 	%r1025, %r995, %r1024;
	add.s32 	%r1026, %r1025, %r1020;
	add.s32 	%r1027, %r1026, %r1003;
	add.s32 	%r1028, %r1027, -1894007588;
	shf.l.wrap.b32 	%r1029, %r1008, %r1008, 30;
	shf.l.wrap.b32 	%r1030, %r1028, %r1028, 5;
	or.b32  	%r1031, %r1029, %r1019;
	and.b32  	%r1032, %r1018, %r1031;
	and.b32  	%r1033, %r1029, %r1019;
	or.b32  	%r1034, %r1032, %r1033;
	add.s32 	%r1035, %r1009, %r1034;
	add.s32 	%r1036, %r1035, %r1030;
	add.s32 	%r1037, %r1036, %r1004;
	add.s32 	%r1038, %r1037, -1894007588;
	shf.l.wrap.b32 	%r1039, %r1018, %r1018, 30;
	xor.b32  	%r1040, %r1039, %r1029;
	xor.b32  	%r1041, %r1040, %r1028;
	add.s32 	%r1042, %r1019, %r1041;
	shf.l.wrap.b32 	%r1043, %r1038, %r1038, 5;
	ld.local.v4.u32 	{%r1044, %r1045, %r1046, %r1047}, [%rd6+240];
	add.s32 	%r1048, %r1042, %r1043;
	add.s32 	%r1049, %r1048, %r1044;
	add.s32 	%r1050, %r1049, -899497514;
	shf.l.wrap.b32 	%r1051, %r1028, %r1028, 30;
	shf.l.wrap.b32 	%r1052, %r1050, %r1050, 5;
	xor.b32  	%r1053, %r1051, %r1039;
	xor.b32  	%r1054, %r1053, %r1038;
	add.s32 	%r1055, %r1029, %r1054;
	add.s32 	%r1056, %r1055, %r1052;
	add.s32 	%r1057, %r1056, %r1045;
	add.s32 	%r1058, %r1057, -899497514;
	shf.l.wrap.b32 	%r1059, %r1038, %r1038, 30;
	shf.l.wrap.b32 	%r1060, %r1058, %r1058, 5;
	xor.b32  	%r1061, %r1059, %r1051;
	xor.b32  	%r1062, %r1061, %r1050;
	add.s32 	%r1063, %r1039, %r1062;
	add.s32 	%r1064, %r1063, %r1060;
	add.s32 	%r1065, %r1064, %r1046;
	add.s32 	%r1066, %r1065, -899497514;
	shf.l.wrap.b32 	%r1067, %r1050, %r1050, 30;
	shf.l.wrap.b32 	%r1068, %r1066, %r1066, 5;
	xor.b32  	%r1069, %r1067, %r1059;
	xor.b32  	%r1070, %r1069, %r1058;
	add.s32 	%r1071, %r1051, %r1070;
	add.s32 	%r1072, %r1071, %r1068;
	add.s32 	%r1073, %r1072, %r1047;
	add.s32 	%r1074, %r1073, -899497514;
	shf.l.wrap.b32 	%r1075, %r1058, %r1058, 30;
	shf.l.wrap.b32 	%r1076, %r1074, %r1074, 5;
	xor.b32  	%r1077, %r1075, %r1067;
	xor.b32  	%r1078, %r1077, %r1066;
	ld.local.v4.u32 	{%r1079, %r1080, %r1081, %r1082}, [%rd6+256];
	add.s32 	%r1083, %r1059, %r1078;
	add.s32 	%r1084, %r1083, %r1076;
	add.s32 	%r1085, %r1084, %r1079;
	add.s32 	%r1086, %r1085, -899497514;
	shf.l.wrap.b32 	%r1087, %r1066, %r1066, 30;
	shf.l.wrap.b32 	%r1088, %r1086, %r1086, 5;
	xor.b32  	%r1089, %r1087, %r1075;
	xor.b32  	%r1090, %r1089, %r1074;
	add.s32 	%r1091, %r1067, %r1090;
	add.s32 	%r1092, %r1091, %r1088;
	add.s32 	%r1093, %r1092, %r1080;
	add.s32 	%r1094, %r1093, -899497514;
	shf.l.wrap.b32 	%r1095, %r1074, %r1074, 30;
	shf.l.wrap.b32 	%r1096, %r1094, %r1094, 5;
	xor.b32  	%r1097, %r1095, %r1087;
	xor.b32  	%r1098, %r1097, %r1086;
	add.s32 	%r1099, %r1075, %r1098;
	add.s32 	%r1100, %r1099, %r1096;
	add.s32 	%r1101, %r1100, %r1081;
	add.s32 	%r1102, %r1101, -899497514;
	shf.l.wrap.b32 	%r1103, %r1086, %r1086, 30;
	shf.l.wrap.b32 	%r1104, %r1102, %r1102, 5;
	xor.b32  	%r1105, %r1103, %r1095;
	xor.b32  	%r1106, %r1105, %r1094;
	add.s32 	%r1107, %r1087, %r1106;
	add.s32 	%r1108, %r1107, %r1104;
	add.s32 	%r1109, %r1108, %r1082;
	add.s32 	%r1110, %r1109, -899497514;
	shf.l.wrap.b32 	%r1111, %r1094, %r1094, 30;
	shf.l.wrap.b32 	%r1112, %r1110, %r1110, 5;
	xor.b32  	%r1113, %r1111, %r1103;
	xor.b32  	%r1114, %r1113, %r1102;
	ld.local.v4.u32 	{%r1115, %r1116, %r1117, %r1118}, [%rd6+272];
	add.s32 	%r1119, %r1095, %r1114;
	add.s32 	%r1120, %r1119, %r1112;
	add.s32 	%r1121, %r1120, %r1115;
	add.s32 	%r1122, %r1121, -899497514;
	shf.l.wrap.b32 	%r1123, %r1102, %r1102, 30;
	shf.l.wrap.b32 	%r1124, %r1122, %r1122, 5;
	xor.b32  	%r1125, %r1123, %r1111;
	xor.b32  	%r1126, %r1125, %r1110;
	add.s32 	%r1127, %r1103, %r1126;
	add.s32 	%r1128, %r1127, %r1124;
	add.s32 	%r1129, %r1128, %r1116;
	add.s32 	%r1130, %r1129, -899497514;
	shf.l.wrap.b32 	%r1131, %r1110, %r1110, 30;
	shf.l.wrap.b32 	%r1132, %r1130, %r1130, 5;
	xor.b32  	%r1133, %r1131, %r1123;
	xor.b32  	%r1134, %r1133, %r1122;
	add.s32 	%r1135, %r1111, %r1134;
	add.s32 	%r1136, %r1135, %r1132;
	add.s32 	%r1137, %r1136, %r1117;
	add.s32 	%r1138, %r1137, -899497514;
	shf.l.wrap.b32 	%r1139, %r1122, %r1122, 30;
	shf.l.wrap.b32 	%r1140, %r1138, %r1138, 5;
	xor.b32  	%r1141, %r1139, %r1131;
	xor.b32  	%r1142, %r1141, %r1130;
	add.s32 	%r1143, %r1123, %r1142;
	add.s32 	%r1144, %r1143, %r1140;
	add.s32 	%r1145, %r1144, %r1118;
	add.s32 	%r1146, %r1145, -899497514;
	shf.l.wrap.b32 	%r1147, %r1130, %r1130, 30;
	shf.l.wrap.b32 	%r1148, %r1146, %r1146, 5;
	xor.b32  	%r1149, %r1147, %r1139;
	xor.b32  	%r1150, %r1149, %r1138;
	ld.local.v4.u32 	{%r1151, %r1152, %r1153, %r1154}, [%rd6+288];
	add.s32 	%r1155, %r1131, %r1150;
	add.s32 	%r1156, %r1155, %r1148;
	add.s32 	%r1157, %r1156, %r1151;
	add.s32 	%r1158, %r1157, -899497514;
	shf.l.wrap.b32 	%r1159, %r1138, %r1138, 30;
	shf.l.wrap.b32 	%r1160, %r1158, %r1158, 5;
	xor.b32  	%r1161, %r1159, %r1147;
	xor.b32  	%r1162, %r1161, %r1146;
	add.s32 	%r1163, %r1139, %r1162;
	add.s32 	%r1164, %r1163, %r1160;
	add.s32 	%r1165, %r1164, %r1152;
	add.s32 	%r1166, %r1165, -899497514;
	shf.l.wrap.b32 	%r1167, %r1146, %r1146, 30;
	shf.l.wrap.b32 	%r1168, %r1166, %r1166, 5;
	xor.b32  	%r1169, %r1167, %r1159;
	xor.b32  	%r1170, %r1169, %r1158;
	add.s32 	%r1171, %r1147, %r1170;
	add.s32 	%r1172, %r1171, %r1168;
	add.s32 	%r1173, %r1172, %r1153;
	add.s32 	%r1174, %r1173, -899497514;
	shf.l.wrap.b32 	%r1175, %r1158, %r1158, 30;
	shf.l.wrap.b32 	%r1176, %r1174, %r1174, 5;
	xor.b32  	%r1177, %r1175, %r1167;
	xor.b32  	%r1178, %r1177, %r1166;
	add.s32 	%r1179, %r1159, %r1178;
	add.s32 	%r1180, %r1179, %r1176;
	add.s32 	%r1181, %r1180, %r1154;
	add.s32 	%r1182, %r1181, -899497514;
	shf.l.wrap.b32 	%r1183, %r1166, %r1166, 30;
	shf.l.wrap.b32 	%r1184, %r1182, %r1182, 5;
	xor.b32  	%r1185, %r1183, %r1175;
	xor.b32  	%r1186, %r1185, %r1174;
	ld.local.v4.u32 	{%r1187, %r1188, %r1189, %r1190}, [%rd6+304];
	add.s32 	%r1191, %r1167, %r1186;
	add.s32 	%r1192, %r1191, %r1184;
	add.s32 	%r1193, %r1192, %r1187;
	add.s32 	%r1194, %r1193, -899497514;
	shf.l.wrap.b32 	%r1195, %r1174, %r1174, 30;
	shf.l.wrap.b32 	%r1196, %r1194, %r1194, 5;
	xor.b32  	%r1197, %r1195, %r1183;
	xor.b32  	%r1198, %r1197, %r1182;
	add.s32 	%r1199, %r1175, %r1198;
	add.s32 	%r1200, %r1199, %r1196;
	add.s32 	%r1201, %r1200, %r1188;
	add.s32 	%r1202, %r1201, -899497514;
	shf.l.wrap.b32 	%r1203, %r1182, %r1182, 30;
	shf.l.wrap.b32 	%r1204, %r1202, %r1202, 5;
	xor.b32  	%r1205, %r1203, %r1195;
	xor.b32  	%r1206, %r1205, %r1194;
	add.s32 	%r1207, %r1183, %r1206;
	add.s32 	%r1208, %r1207, %r1204;
	add.s32 	%r1209, %r1208, %r1189;
	add.s32 	%r87, %r1209, -899497514;
	shf.l.wrap.b32 	%r1210, %r1194, %r1194, 30;
	shf.l.wrap.b32 	%r1211, %r87, %r87, 5;
	xor.b32  	%r1212, %r1210, %r1203;
	xor.b32  	%r1213, %r1212, %r1202;
	add.s32 	%r1214, %r1195, %r1213;
	add.s32 	%r1215, %r1214, %r1211;
	add.s32 	%r1216, %r1215, %r1190;
	shf.l.wrap.b32 	%r1217, %r1202, %r1202, 30;
	add.s32 	%r1218, %r1216, 833086679;
	add.s32 	%r88, %r1217, -1732584194;
	add.s32 	%r89, %r1210, 271733878;
	add.s32 	%r90, %r1203, -1009589776;
	prmt.b32 	%r1219, %r1218, 0, 291;
	ld.global.u32 	%r1220, [%rd4];
	setp.ne.s32 	%p43, %r1220, %r1219;
	@%p43 bra 	$L__BB0_78;
	add.s32 	%r1221, %r87, -271733879;
	prmt.b32 	%r1222, %r1221, 0, 291;
	ld.global.u32 	%r1223, [%rd4+4];
	setp.ne.s32 	%p44, %r1223, %r1222;
	@%p44 bra 	$L__BB0_78;
	ld.global.u32 	%r1224, [%rd4+8];
	prmt.b32 	%r1225, %r88, 0, 291;
	setp.ne.s32 	%p45, %r1224, %r1225;
	@%p45 bra 	$L__BB0_78;
	ld.global.u32 	%r1226, [%rd4+12];
	prmt.b32 	%r1227, %r89, 0, 291;
	setp.ne.s32 	%p46, %r1226, %r1227;
	@%p46 bra 	$L__BB0_78;
	ld.global.u32 	%r1228, [%rd4+16];
	prmt.b32 	%r1229, %r90, 0, 291;
	setp.ne.s32 	%p47, %r1228, %r1229;
	@%p47 bra 	$L__BB0_78;
	ld.param.u64 	%rd104, [_Z10sha1KernelPiPhS0_iS0_S_i_param_5];
	setp.lt.s32 	%p48, %r108, 1;
	cvta.to.global.u64 	%rd93, %rd104;
	mov.b32 	%r1230, 1;
	st.global.u32 	[%rd93], %r1230;
	@%p48 bra 	$L__BB0_78;
	and.b32  	%r91, %r108, 15;
	setp.lt.u32 	%p49, %r108, 16;
	mov.b32 	%r1385, 0;
	@%p49 bra 	$L__BB0_69;
	and.b32  	%r1233, %r108, 2147483632;
	neg.s32 	%r1383, %r1233;
	add.s64 	%rd117, %rd5, 32;
	add.s64 	%rd116, %rd3, 7;
	mov.b32 	%r1385, 0;
	mov.u32 	%r1239, g_charset;
$L__BB0_68:
	.pragma "nounroll";
	ld.local.v4.u32 	{%r1234, %r1235, %r1236, %r1237}, [%rd117+-32];
	shl.b32 	%r1238, %r1234, 2;
	add.s32 	%r1240, %r1239, %r1238;
	ld.shared.u32 	%r1241, [%r1240];
	st.global.u8 	[%rd116+-7], %r1241;
	shl.b32 	%r1242, %r1235, 2;
	add.s32 	%r1243, %r1239, %r1242;
	ld.shared.u32 	%r1244, [%r1243];
	st.global.u8 	[%rd116+-6], %r1244;
	shl.b32 	%r1245, %r1236, 2;
	add.s32 	%r1246, %r1239, %r1245;
	ld.shared.u32 	%r1247, [%r1246];
	st.global.u8 	[%rd116+-5], %r1247;
	shl.b32 	%r1248, %r1237, 2;
	add.s32 	%r1249, %r1239, %r1248;
	ld.shared.u32 	%r1250, [%r1249];
	st.global.u8 	[%rd116+-4], %r1250;
	ld.local.v4.u32 	{%r1251, %r1252, %r1253, %r1254}, [%rd117+-16];
	shl.b32 	%r1255, %r1251, 2;
	add.s32 	%r1256, %r1239, %r1255;
	ld.shared.u32 	%r1257, [%r1256];
	st.global.u8 	[%rd116+-3], %r1257;
	shl.b32 	%r1258, %r1252, 2;
	add.s32 	%r1259, %r1239, %r1258;
	ld.shared.u32 	%r1260, [%r1259];
	st.global.u8 	[%rd116+-2], %r1260;
	shl.b32 	%r1261, %r1253, 2;
	add.s32 	%r1262, %r1239, %r1261;
	ld.shared.u32 	%r1263, [%r1262];
	st.global.u8 	[%rd116+-1], %r1263;
	shl.b32 	%r1264, %r1254, 2;
	add.s32 	%r1265, %r1239, %r1264;
	ld.shared.u32 	%r1266, [%r1265];
	st.global.u8 	[%rd116], %r1266;
	ld.local.v4.u32 	{%r1267, %r1268, %r1269, %r1270}, [%rd117];
	shl.b32 	%r1271, %r1267, 2;
	add.s32 	%r1272, %r1239, %r1271;
	ld.shared.u32 	%r1273, [%r1272];
	st.global.u8 	[%rd116+1], %r1273;
	shl.b32 	%r1274, %r1268, 2;
	add.s32 	%r1275, %r1239, %r1274;
	ld.shared.u32 	%r1276, [%r1275];
	st.global.u8 	[%rd116+2], %r1276;
	shl.b32 	%r1277, %r1269, 2;
	add.s32 	%r1278, %r1239, %r1277;
	ld.shared.u32 	%r1279, [%r1278];
	st.global.u8 	[%rd116+3], %r1279;
	shl.b32 	%r1280, %r1270, 2;
	add.s32 	%r1281, %r1239, %r1280;
	ld.shared.u32 	%r1282, [%r1281];
	st.global.u8 	[%rd116+4], %r1282;
	ld.local.v4.u32 	{%r1283, %r1284, %r1285, %r1286}, [%rd117+16];
	shl.b32 	%r1287, %r1283, 2;
	add.s32 	%r1288, %r1239, %r1287;
	ld.shared.u32 	%r1289, [%r1288];
	st.global.u8 	[%rd116+5], %r1289;
	shl.b32 	%r1290, %r1284, 2;
	add.s32 	%r1291, %r1239, %r1290;
	ld.shared.u32 	%r1292, [%r1291];
	st.global.u8 	[%rd116+6], %r1292;
	shl.b32 	%r1293, %r1285, 2;
	add.s32 	%r1294, %r1239, %r1293;
	ld.shared.u32 	%r1295, [%r1294];
	st.global.u8 	[%rd116+7], %r1295;
	shl.b32 	%r1296, %r1286, 2;
	add.s32 	%r1297, %r1239, %r1296;
	ld.shared.u32 	%r1298, [%r1297];
	st.global.u8 	[%rd116+8], %r1298;
	add.s32 	%r1385, %r1385, 16;
	add.s32 	%r1383, %r1383, 16;
	add.s64 	%rd117, %rd117, 64;
	add.s64 	%rd116, %rd116, 16;
	setp.ne.s32 	%p50, %r1383, 0;
	@%p50 bra 	$L__BB0_68;
$L__BB0_69:
	setp.eq.s32 	%p51, %r91, 0;
	@%p51 bra 	$L__BB0_78;
	and.b32  	%r98, %r108, 7;
	setp.lt.u32 	%p52, %r91, 8;
	@%p52 bra 	$L__BB0_72;
	cvt.u64.u32 	%rd94, %r1385;
	mul.wide.u32 	%rd95, %r1385, 4;
	add.s64 	%rd96, %rd5, %rd95;
	ld.local.u32 	%r1299, [%rd96];
	shl.b32 	%r1300, %r1299, 2;
	mov.u32 	%r1301, g_charset;
	add.s32 	%r1302, %r1301, %r1300;
	ld.shared.u32 	%r1303, [%r1302];
	add.s64 	%rd97, %rd3, %rd94;
	st.global.u8 	[%rd97], %r1303;
	ld.local.u32 	%r1304, [%rd96+4];
	shl.b32 	%r1305, %r1304, 2;
	add.s32 	%r1306, %r1301, %r1305;
	ld.shared.u32 	%r1307, [%r1306];
	st.global.u8 	[%rd97+1], %r1307;
	ld.local.u32 	%r1308, [%rd96+8];
	shl.b32 	%r1309, %r1308, 2;
	add.s32 	%r1310, %r1301, %r1309;
	ld.shared.u32 	%r1311, [%r1310];
	st.global.u8 	[%rd97+2], %r1311;
	ld.local.u32 	%r1312, [%rd96+12];
	shl.b32 	%r1313, %r1312, 2;
	add.s32 	%r1314, %r1301, %r1313;
	ld.shared.u32 	%r1315, [%r1314];
	st.global.u8 	[%rd97+3], %r1315;
	ld.local.u32 	%r1316, [%rd96+16];
	shl.b32 	%r1317, %r1316, 2;
	add.s32 	%r1318, %r1301, %r1317;
	ld.shared.u32 	%r1319, [%r1318];
	st.global.u8 	[%rd97+4], %r1319;
	ld.local.u32 	%r1320, [%rd96+20];
	shl.b32 	%r1321, %r1320, 2;
	add.s32 	%r1322, %r1301, %r1321;
	ld.shared.u32 	%r1323, [%r1322];
	st.global.u8 	[%rd97+5], %r1323;
	ld.local.u32 	%r1324, [%rd96+24];
	shl.b32 	%r1325, %r1324, 2;
	add.s32 	%r1326, %r1301, %r1325;
	ld.shared.u32 	%r1327, [%r1326];
	st.global.u8 	[%rd97+6], %r1327;
	ld.local.u32 	%r1328, [%rd96+28];
	shl.b32 	%r1329, %r1328, 2;
	add.s32 	%r1330, %r1301, %r1329;
	ld.shared.u32 	%r1331, [%r1330];
	st.global.u8 	[%rd97+7], %r1331;
	add.s32 	%r1385, %r1385, 8;
$L__BB0_72:
	setp.eq.s32 	%p53, %r98, 0;
	@%p53 bra 	$L__BB0_78;
	and.b32  	%r101, %r108, 3;
	setp.lt.u32 	%p54, %r98, 4;
	@%p54 bra 	$L__BB0_75;
	cvt.u64.u32 	%rd98, %r1385;
	mul.wide.u32 	%rd99, %r1385, 4;
	add.s64 	%rd100, %rd5, %rd99;
	ld.local.u32 	%r1332, [%rd100];
	shl.b32 	%r1333, %r1332, 2;
	mov.u32 	%r1334, g_charset;
	add.s32 	%r1335, %r1334, %r1333;
	ld.shared.u32 	%r1336, [%r1335];
	add.s64 	%rd101, %rd3, %rd98;
	st.global.u8 	[%rd101], %r1336;
	ld.local.u32 	%r1337, [%rd100+4];
	shl.b32 	%r1338, %r1337, 2;
	add.s32 	%r1339, %r1334, %r1338;
	ld.shared.u32 	%r1340, [%r1339];
	st.global.u8 	[%rd101+1], %r1340;
	ld.local.u32 	%r1341, [%rd100+8];
	shl.b32 	%r1342, %r1341, 2;
	add.s32 	%r1343, %r1334, %r1342;
	ld.shared.u32 	%r1344, [%r1343];
	st.global.u8 	[%rd101+2], %r1344;
	ld.local.u32 	%r1345, [%rd100+12];
	shl.b32 	%r1346, %r1345, 2;
	add.s32 	%r1347, %r1334, %r1346;
	ld.shared.u32 	%r1348, [%r1347];
	st.global.u8 	[%rd101+3], %r1348;
	add.s32 	%r1385, %r1385, 4;
$L__BB0_75:
	setp.eq.s32 	%p55, %r101, 0;
	@%p55 bra 	$L__BB0_78;
	cvt.u64.u32 	%rd102, %r1385;
	add.s64 	%rd119, %rd3, %rd102;
	mul.wide.u32 	%rd103, %r1385, 4;
	add.s64 	%rd118, %rd5, %rd103;
	neg.s32 	%r1388, %r101;
	mov.u32 	%r1351, g_charset;
$L__BB0_77:
	.pragma "nounroll";
	ld.local.u32 	%r1349, [%rd118];
	shl.b32 	%r1350, %r1349, 2;
	add.s32 	%r1352, %r1351, %r1350;
	ld.shared.u32 	%r1353, [%r1352];
	st.global.u8 	[%rd119], %r1353;
	add.s64 	%rd119, %rd119, 1;
	add.s64 	%rd118, %rd118, 4;
	add.s32 	%r1388, %r1388, 1;
	setp.ne.s32 	%p56, %r1388, 0;
	@%p56 bra 	$L__BB0_77;
$L__BB0_78:
	ret;

}


// ===== COMPILED SASS (sm_100) =====

	.target	sm_100

	.elftype	@"ET_EXEC"


//--------------------- .note.nv.tkinfo           --------------------------
	.section	.note.nv.tkinfo,"",@"SHT_NOTE"
	.sectionflags	@"SHF_NOTE_NV_TKINFO"
	.tkinfo
        /*0018*/ 	.word	0x00000002
        /*0030*/ 	.string	""
        /*0030*/ 	.string	"ptxas"
        /*0030*/ 	.string	"Cuda compilation tools, release 13.0, V13.0.88"
        /*0030*/ 	.string	"Build cuda_13.0.r13.0/compiler.36424714_0"
        /*0030*/ 	.string	"-arch sm_100 -m 64 "



//--------------------- .note.nv.cuinfo           --------------------------
	.section	.note.nv.cuinfo,"",@"SHT_NOTE"
	.sectionflags	@"SHF_NOTE_NV_CUINFO"
        /*0018*/ 	.short	0x0002
        /*001a*/ 	.short	0x0064
        /*001c*/ 	.short	0x0082
	.zero		2


//--------------------- .nv.info                  --------------------------
	.section	.nv.info,"",@"SHT_CUDA_INFO"
	.align	4


	//----- nvinfo : EIATTR_REGCOUNT
	.align		4
        /*0000*/ 	.byte	0x04, 0x2f
        /*0002*/ 	.short	(.L_1 - .L_0)
	.align		4
.L_0:
        /*0004*/ 	.word	index@(_Z10sha1KernelPiPhS0_iS0_S_i)
        /*0008*/ 	.word	0x00000020


	//----- nvinfo : EIATTR_FRAME_SIZE
	.align		4
.L_1:
        /*000c*/ 	.byte	0x04, 0x11
        /*000e*/ 	.short	(.L_3 - .L_2)
	.align		4
.L_2:
        /*0010*/ 	.word	index@(_Z10sha1KernelPiPhS0_iS0_S_i)
        /*0014*/ 	.word	0x00000190


	//----- nvinfo : EIATTR_MIN_STACK_SIZE
	.align		4
.L_3:
        /*0018*/ 	.byte	0x04, 0x12
        /*001a*/ 	.short	(.L_5 - .L_4)
	.align		4
.L_4:
        /*001c*/ 	.word	index@(_Z10sha1KernelPiPhS0_iS0_S_i)
        /*0020*/ 	.word	0x00000190
.L_5:


//--------------------- .nv.compat                --------------------------
	.section	.nv.compat,"",@"SHT_CUDA_COMPAT_INFO"
	.align	4
        /*0000*/ 	.byte	0x02, 0x09, 0x00, 0x00, 0x02, 0x02, 0x01, 0x00, 0x02, 0x05, 0x05, 0x00, 0x03, 0x07, 0x01, 0x01
        /*0010*/ 	.byte	0x02, 0x03, 0x00, 0x00, 0x02, 0x06, 0x01, 0x00, 0x04, 0x0b, 0x08, 0x00, 0x09, 0x00, 0x00, 0x00
        /*0020*/ 	.byte	0x00, 0x00, 0x00, 0x00


//--------------------- .nv.info._Z10sha1KernelPiPhS0_iS0_S_i --------------------------
	.section	.nv.info._Z10sha1KernelPiPhS0_iS0_S_i,"",@"SHT_CUDA_INFO"
	.sectionflags	@""
	.align	4


	//----- nvinfo : EIATTR_CUDA_API_VERSION
	.align		4
        /*0000*/ 	.byte	0x04, 0x37
        /*0002*/ 	.short	(.L_7 - .L_6)
.L_6:
        /*0004*/ 	.word	0x00000082


	//----- nvinfo : EIATTR_KPARAM_INFO
	.align		4
.L_7:
        /*0008*/ 	.byte	0x04, 0x17
        /*000a*/ 	.short	(.L_9 - .L_8)
.L_8:
        /*000c*/ 	.word	0x00000000
        /*0010*/ 	.short	0x0006
        /*0012*/ 	.short	0x0030
        /*0014*/ 	.byte	0x00, 0xf0, 0x11, 0x00


	//----- nvinfo : EIATTR_KPARAM_INFO
	.align		4
.L_9:
        /*0018*/ 	.byte	0x04, 0x17
        /*001a*/ 	.short	(.L_11 - .L_10)
.L_10:
        /*001c*/ 	.word	0x00000000
        /*0020*/ 	.short	0x0005
        /*0022*/ 	.short	0x0028
        /*0024*/ 	.byte	0x00, 0xf5, 0x21, 0x00


	//----- nvinfo : EIATTR_KPARAM_INFO
	.align		4
.L_11:
        /*0028*/ 	.byte	0x04, 0x17
        /*002a*/ 	.short	(.L_13 - .L_12)
.L_12:
        /*002c*/ 	.word	0x00000000
        /*0030*/ 	.short	0x0004
        /*0032*/ 	.short	0x0020
        /*0034*/ 	.byte	0x00, 0xf5, 0x21, 0x00


	//----- nvinfo : EIATTR_KPARAM_INFO
	.align		4
.L_13:
        /*0038*/ 	.byte	0x04, 0x17
        /*003a*/ 	.short	(.L_15 - .L_14)
.L_14:
        /*003c*/ 	.word	0x00000000
        /*0040*/ 	.short	0x0003
        /*0042*/ 	.short	0x0018
        /*0044*/ 	.byte	0x00, 0xf0, 0x11, 0x00


	//----- nvinfo : EIATTR_KPARAM_INFO
	.align		4
.L_15:
        /*0048*/ 	.byte	0x04, 0x17
        /*004a*/ 	.short	(.L_17 - .L_16)
.L_16:
        /*004c*/ 	.word	0x00000000
        /*0050*/ 	.short	0x0002
        /*0052*/ 	.short	0x0010
        /*0054*/ 	.byte	0x00, 0xf5, 0x21, 0x00


	//----- nvinfo : EIATTR_KPARAM_INFO
	.align		4
.L_17:
        /*0058*/ 	.byte	0x04, 0x17
        /*005a*/ 	.short	(.L_19 - .L_18)
.L_18:
        /*005c*/ 	.word	0x00000000
        /*0060*/ 	.short	0x0001
        /*0062*/ 	.short	0x0008
        /*0064*/ 	.byte	0x00, 0xf5, 0x21, 0x00


	//----- nvinfo : EIATTR_KPARAM_INFO
	.align		4
.L_19:
        /*0068*/ 	.byte	0x04, 0x17
        /*006a*/ 	.short	(.L_21 - .L_20)
.L_20:
        /*006c*/ 	.word	0x00000000
        /*0070*/ 	.short	0x0000
        /*0072*/ 	.short	0x0000
        /*0074*/ 	.byte	0x00, 0xf5, 0x21, 0x00


	//----- nvinfo : EIATTR_SPARSE_MMA_MASK
	.align		4
.L_21:
        /*0078*/ 	.byte	0x03, 0x50
        /*007a*/ 	.short	0x0000


	//----- nvinfo : EIATTR_MAXREG_COUNT
	.align		4
        /*007c*/ 	.byte	0x03, 0x1b
        /*007e*/ 	.short	0x00ff


	//----- nvinfo : EIATTR_NUM_BARRIERS
	.align		4
        /*0080*/ 	.byte	0x02, 0x4c
        /*0082*/ 	.byte	0x01
	.zero		1


	//----- nvinfo : EIATTR_MERCURY_ISA_VERSION
	.align		4
        /*0084*/ 	.byte	0x03, 0x5f
        /*0086*/ 	.short	0x0101


	//----- nvinfo : EIATTR_VRC_CTA_INIT_COUNT
	.align		4
        /*0088*/ 	.byte	0x02, 0x4a
	.zero		1
	.zero		1


	//----- nvinfo : EIATTR_EXIT_INSTR_OFFSETS
	.align		4
        /*008c*/ 	.byte	0x04, 0x1c
        /*008e*/ 	.short	(.L_23 - .L_22)


	//   ....[0]....
.L_22:
        /*0090*/ 	.word	0x00004ac0


	//   ....[1]....
        /*0094*/ 	.word	0x00004b10


	//   ....[2]....
        /*0098*/ 	.word	0x00004b60


	//   ....[3]....
        /*009c*/ 	.word	0x00004bb0


	//   ....[4]....
        /*00a0*/ 	.word	0x00004c00


	//   ....[5]....
        /*00a4*/ 	.word	0x00004c50


	//   ....[6]....
        /*00a8*/ 	.word	0x00005150


	//   ....[7]....
        /*00ac*/ 	.word	0x000053d0


	//   ....[8]....
        /*00b0*/ 	.word	0x00005580


	//   ....[9]....
        /*00b4*/ 	.word	0x000056e0


	//----- nvinfo : EIATTR_CRS_STACK_SIZE
	.align		4
.L_23:
        /*00b8*/ 	.byte	0x04, 0x1e
        /*00ba*/ 	.short	(.L_25 - .L_24)
.L_24:
        /*00bc*/ 	.word	0x00000000


	//----- nvinfo : EIATTR_CBANK_PARAM_SIZE
	.align		4
.L_25:
        /*00c0*/ 	.byte	0x03, 0x19
        /*00c2*/ 	.short	0x0034


	//----- nvinfo : EIATTR_PARAM_CBANK
	.align		4
        /*00c4*/ 	.byte	0x04, 0x0a
        /*00c6*/ 	.short	(.L_27 - .L_26)
	.align		4
.L_26:
        /*00c8*/ 	.word	index@(.nv.constant0._Z10sha1KernelPiPhS0_iS0_S_i)
        /*00cc*/ 	.short	0x0380
        /*00ce*/ 	.short	0x0034


	//----- nvinfo : EIATTR_SW_WAR
	.align		4
.L_27:
        /*00d0*/ 	.byte	0x04, 0x36
        /*00d2*/ 	.short	(.L_29 - .L_28)
.L_28:
        /*00d4*/ 	.word	0x00000008
.L_29:


//--------------------- .nv.callgraph             --------------------------
	.section	.nv.callgraph,"",@"SHT_CUDA_CALLGRAPH"
	.align	4
	.sectionentsize	8
	.align		4
        /*0000*/ 	.word	0x00000000
	.align		4
        /*0004*/ 	.word	0xffffffff
	.align		4
        /*0008*/ 	.word	0x00000000
	.align		4
        /*000c*/ 	.word	0xfffffffe
	.align		4
        /*0010*/ 	.word	0x00000000
	.align		4
        /*0014*/ 	.word	0xfffffffd
	.align		4
        /*0018*/ 	.word	0x00000000
	.align		4
        /*001c*/ 	.word	0xfffffffc


//--------------------- .text._Z10sha1KernelPiPhS0_iS0_S_i --------------------------
	.section	.text._Z10sha1KernelPiPhS0_iS0_S_i,"ax",@progbits
	.align	128
        .global         _Z10sha1KernelPiPhS0_iS0_S_i
        .type           _Z10sha1KernelPiPhS0_iS0_S_i,@function
        .size           _Z10sha1KernelPiPhS0_iS0_S_i,(.L_x_37 - _Z10sha1KernelPiPhS0_iS0_S_i)
        .other          _Z10sha1KernelPiPhS0_iS0_S_i,@"STO_CUDA_ENTRY STV_DEFAULT"
_Z10sha1KernelPiPhS0_iS0_S_i:
.text._Z10sha1KernelPiPhS0_iS0_S_i:
[----:B------:R-:W0:Y:S01]  /*0000*/  LDC R1, c[0x0][0x37c] ;  /* 0x0000df00ff017b82 */ /* 0x000e220000000800 */
[----:B------:R-:W1:Y:S01]  /*0010*/  S2R R0, SR_TID.X ;  /* 0x0000000000007919 */ /* 0x000e620000002100 */
[----:B------:R-:W2:Y:S01]  /*0020*/  LDCU.64 UR10, c[0x0][0x358] ;  /* 0x00006b00ff0a77ac */ /* 0x000ea20008000a00 */
[----:B------:R-:W-:Y:S01]  /*0030*/  BSSY.RECONVERGENT B0, `(.L_x_0) ;  /* 0x00000e0000007945 */ /* 0x000fe20003800200 */
[----:B0-----:R-:W-:Y:S01]  /*0040*/  VIADD R1, R1, 0xfffffe70 ;  /* 0xfffffe7001017836 */ /* 0x001fe20000000000 */
[----:B-1----:R-:W-:-:S13]  /*0050*/  ISETP.NE.AND P0, PT, R0, RZ, PT ;  /* 0x000000ff0000720c */ /* 0x002fda0003f05270 */
[----:B--2---:R-:W-:Y:S05]  /*0060*/  @P0 BRA `(.L_x_1) ;  /* 0x0000000c00700947 */ /* 0x004fea0003800000 */
[----:B------:R-:W0:Y:S02]  /*0070*/  LDCU UR7, c[0x0][0x3b0] ;  /* 0x00007600ff0777ac */ /* 0x000e240008000800 */
[----:B0-----:R-:W-:-:S09]  /*0080*/  UISETP.GE.AND UP0, UPT, UR7, 0x1, UPT ;  /* 0x000000010700788c */ /* 0x001fd2000bf06270 */
[----:B------:R-:W-:Y:S05]  /*0090*/  BRA.U !UP0, `(.L_x_2) ;  /* 0x0000000508987547 */ /* 0x000fea000b800000 */
[----:B------:R-:W-:Y:S01]  /*00a0*/  UISETP.GE.U32.AND UP1, UPT, UR7, 0x10, UPT ;  /* 0x000000100700788c */ /* 0x000fe2000bf26070 */
[----:B------:R-:W-:Y:S01]  /*00b0*/  IMAD.MOV.U32 R2, RZ, RZ, RZ ;  /* 0x000000ffff027224 */ /* 0x000fe200078e00ff */
[----:B------:R-:W-:-:S04]  /*00c0*/  ULOP3.LUT UR12, UR7, 0xf, URZ, 0xc0, !UPT ;  /* 0x0000000f070c7892 */ /* 0x000fc8000f8ec0ff */
[----:B------:R-:W-:-:S03]  /*00d0*/  UISETP.NE.AND UP0, UPT, UR12, URZ, UPT ;  /* 0x000000ff0c00728c */ /* 0x000fc6000bf05270 */
[----:B------:R-:W-:Y:S08]  /*00e0*/  BRA.U !UP1, `(.L_x_3) ;  /* 0x0000000109a07547 */ /* 0x000ff0000b800000 */
[----:B------:R-:W0:Y:S01]  /*00f0*/  S2UR UR5, SR_CgaCtaId ;  /* 0x00000000000579c3 */ /* 0x000e220000008800 */
[----:B------:R-:W1:Y:S01]  /*0100*/  LDCU.64 UR8, c[0x0][0x380] ;  /* 0x00007000ff0877ac */ /* 0x000e620008000a00 */
[----:B------:R-:W-:Y:S01]  /*0110*/  UMOV UR4, 0x400 ;  /* 0x0000040000047882 */ /* 0x000fe20000000000 */
[----:B------:R-:W-:-:S06]  /*0120*/  ULOP3.LUT UR13, UR7, 0x7ffffff0, URZ, 0xc0, !UPT ;  /* 0x7ffffff0070d7892 */ /* 0x000fcc000f8ec0ff */
[----:B------:R-:W-:Y:S01]  /*0130*/  IMAD.U32 R2, RZ, RZ, UR13 ;  /* 0x0000000dff027e24 */ /* 0x000fe2000f8e00ff */
[----:B-1----:R-:W-:Y:S02]  /*0140*/  UIADD3 UR6, UP1, UPT, UR8, 0x20, URZ ;  /* 0x0000002008067890 */ /* 0x002fe4000ff3e0ff */
[----:B------:R-:W-:Y:S02]  /*0150*/  UIADD3 UR8, UPT, UPT, -UR13, URZ, URZ ;  /* 0x000000ff0d087290 */ /* 0x000fe4000fffe1ff */
[----:B0-----:R-:W-:Y:S02]  /*0160*/  ULEA UR4, UR5, UR4, 0x18 ;  /* 0x0000000405047291 */ /* 0x001fe4000f8ec0ff */
[----:B------:R-:W-:Y:S01]  /*0170*/  IMAD.U32 R3, RZ, RZ, UR6 ;  /* 0x00000006ff037e24 */ /* 0x000fe2000f8e00ff */
[----:B------:R-:W-:Y:S02]  /*0180*/  UIADD3.X UR5, UPT, UPT, URZ, UR9, URZ, UP1, !UPT ;  /* 0x00000009ff057290 */ /* 0x000fe40008ffe4ff */
[----:B------:R-:W-:-:S04]  /*0190*/  UIADD3 UR4, UPT, UPT, UR4, 0x20, URZ ;  /* 0x0000002004047890 */ /* 0x000fc8000fffe0ff */
[----:B------:R-:W-:-:S08]  /*01a0*/  IMAD.U32 R22, RZ, RZ, UR5 ;  /* 0x00000005ff167e24 */ /* 0x000fd0000f8e00ff */
.L_x_4:
[----:B------:R-:W-:Y:S02]  /*01b0*/  IMAD.MOV.U32 R20, RZ, RZ, R3 ;  /* 0x000000ffff147224 */ /* 0x000fe400078e0003 */
[----:B------:R-:W-:-:S05]  /*01c0*/  IMAD.MOV.U32 R21, RZ, RZ, R22 ;  /* 0x000000ffff157224 */ /* 0x000fca00078e0016 */
[----:B0-----:R-:W2:Y:S04]  /*01d0*/  LDG.E R4, desc[UR10][R20.64+-0x20] ;  /* 0xffffe00a14047981 */ /* 0x001ea8000c1e1900 */
[----:B------:R-:W2:Y:S04]  /*01e0*/  LDG.E R5, desc[UR10][R20.64+-0x1c] ;  /* 0xffffe40a14057981 */ /* 0x000ea8000c1e1900 */
[----:B------:R-:W2:Y:S04]  /*01f0*/  LDG.E R6, desc[UR10][R20.64+-0x18] ;  /* 0xffffe80a14067981 */ /* 0x000ea8000c1e1900 */
[----:B------:R-:W2:Y:S04]  /*0200*/  LDG.E R7, desc[UR10][R20.64+-0x14] ;  /* 0xffffec0a14077981 */ /* 0x000ea8000c1e1900 */
[----:B------:R-:W3:Y:S04]  /*0210*/  LDG.E R8, desc[UR10][R20.64+-0x10] ;  /* 0xfffff00a14087981 */ /* 0x000ee8000c1e1900 */
[----:B------:R-:W3:Y:S04]  /*0220*/  LDG.E R9, desc[UR10][R20.64+-0xc] ;  /* 0xfffff40a14097981 */ /* 0x000ee8000c1e1900 */
[----:B------:R-:W3:Y:S04]  /*0230*/  LDG.E R10, desc[UR10][R20.64+-0x8] ;  /* 0xfffff80a140a7981 */ /* 0x000ee8000c1e1900 */
[----:B------:R-:W3:Y:S04]  /*0240*/  LDG.E R11, desc[UR10][R20.64+-0x4] ;  /* 0xfffffc0a140b7981 */ /* 0x000ee8000c1e1900 */
[----:B------:R-:W4:Y:S04]  /*0250*/  LDG.E R12, desc[UR10][R20.64] ;  /* 0x0000000a140c7981 */ /* 0x000f28000c1e1900 */
[----:B------:R-:W4:Y:S04]  /*0260*/  LDG.E R13, desc[UR10][R20.64+0x4] ;  /* 0x0000040a140d7981 */ /* 0x000f28000c1e1900 */
[----:B------:R-:W4:Y:S04]  /*0270*/  LDG.E R14, desc[UR10][R20.64+0x8] ;  /* 0x0000080a140e7981 */ /* 0x000f28000c1e1900 */
[----:B------:R-:W4:Y:S04]  /*0280*/  LDG.E R15, desc[UR10][R20.64+0xc] ;  /* 0x00000c0a140f7981 */ /* 0x000f28000c1e1900 */
[----:B------:R-:W5:Y:S04]  /*0290*/  LDG.E R16, desc[UR10][R20.64+0x10] ;  /* 0x0000100a14107981 */ /* 0x000f68000c1e1900 */
[----:B------:R-:W5:Y:S04]  /*02a0*/  LDG.E R17, desc[UR10][R20.64+0x14] ;  /* 0x0000140a14117981 */ /* 0x000f68000c1e1900 */
[----:B------:R-:W5:Y:S04]  /*02b0*/  LDG.E R18, desc[UR10][R20.64+0x18] ;  /* 0x0000180a14127981 */ /* 0x000f68000c1e1900 */
[----:B------:R-:W5:Y:S01]  /*02c0*/  LDG.E R19, desc[UR10][R20.64+0x1c] ;  /* 0x00001c0a14137981 */ /* 0x000f62000c1e1900 */
[----:B------:R-:W-:Y:S01]  /*02d0*/  UIADD3 UR8, UPT, UPT, UR8, 0x10, URZ ;  /* 0x0000001008087890 */ /* 0x000fe2000fffe0ff */
[----:B------:R-:W-:-:S03]  /*02e0*/  IADD3 R3, P0, PT, R20, 0x40, RZ ;  /* 0x0000004014037810 */ /* 0x000fc60007f1e0ff */
[----:B------:R-:W-:Y:S02]  /*02f0*/  UISETP.NE.AND UP1, UPT, UR8, URZ, UPT ;  /* 0x000000ff0800728c */ /* 0x000fe4000bf25270 */
[----:B------:R-:W-:Y:S01]  /*0300*/  IMAD.X R22, RZ, RZ, R21, P0 ;  /* 0x000000ffff167224 */ /* 0x000fe200000e0615 */
[----:B--2---:R0:W-:Y:S04]  /*0310*/  STS.128 [UR4+-0x20], R4 ;  /* 0xffffe004ff007988 */ /* 0x0041e80008000c04 */
[----:B---3--:R0:W-:Y:S04]  /*0320*/  STS.128 [UR4+-0x10], R8 ;  /* 0xfffff008ff007988 */ /* 0x0081e80008000c04 */
[----:B----4-:R0:W-:Y:S04]  /*0330*/  STS.128 [UR4], R12 ;  /* 0x0000000cff007988 */ /* 0x0101e80008000c04 */
[----:B-----5:R0:W-:Y:S01]  /*0340*/  STS.128 [UR4+0x10], R16 ;  /* 0x00001010ff007988 */ /* 0x0201e20008000c04 */
[----:B------:R-:W-:Y:S01]  /*0350*/  UIADD3 UR4, UPT, UPT, UR4, 0x40, URZ ;  /* 0x0000004004047890 */ /* 0x000fe2000fffe0ff */
[----:B------:R-:W-:Y:S11]  /*0360*/  BRA.U UP1, `(.L_x_4) ;  /* 0xfffffffd01907547 */ /* 0x000ff6000b83ffff */
.L_x_3:
[----:B------:R-:W-:Y:S05]  /*0370*/  BRA.U !UP0, `(.L_x_2) ;  /* 0x0000000108e07547 */ /* 0x000fea000b800000 */
[----:B------:R-:W-:Y:S02]  /*0380*/  UISETP.GE.U32.AND UP0, UPT, UR12, 0x8, UPT ;  /* 0x000000080c00788c */ /* 0x000fe4000bf06070 */
[----:B------:R-:W-:-:S04]  /*0390*/  ULOP3.LUT UR5, UR7, 0x7, URZ, 0xc0, !UPT ;  /* 0x0000000707057892 */ /* 0x000fc8000f8ec0ff */
[----:B------:R-:W-:-:S03]  /*03a0*/  UISETP.NE.AND UP1, UPT, UR5, URZ, UPT ;  /* 0x000000ff0500728c */ /* 0x000fc6000bf25270 */
[----:B------:R-:W-:Y:S08]  /*03b0*/  BRA.U !UP0, `(.L_x_5) ;  /* 0x0000000108447547 */ /* 0x000ff0000b800000 */
[----:B0-----:R-:W0:Y:S02]  /*03c0*/  LDC.64 R12, c[0x0][0x380] ;  /* 0x0000e000ff0c7b82 */ /* 0x001e240000000a00 */
[----:B0-----:R-:W-:-:S05]  /*03d0*/  IMAD.WIDE.U32 R12, R2, 0x4, R12 ;  /* 0x00000004020c7825 */ /* 0x001fca00078e000c */
[----:B------:R-:W2:Y:S04]  /*03e0*/  LDG.E R8, desc[UR10][R12.64] ;  /* 0x0000000a0c087981 */ /* 0x000ea8000c1e1900 */
[----:B------:R-:W2:Y:S04]  /*03f0*/  LDG.E R9, desc[UR10][R12.64+0x4] ;  /* 0x0000040a0c097981 */ /* 0x000ea8000c1e1900 */
[----:B------:R-:W2:Y:S04]  /*0400*/  LDG.E R10, desc[UR10][R12.64+0x8] ;  /* 0x0000080a0c0a7981 */ /* 0x000ea8000c1e1900 */
[----:B------:R-:W2:Y:S04]  /*0410*/  LDG.E R11, desc[UR10][R12.64+0xc] ;  /* 0x00000c0a0c0b7981 */ /* 0x000ea8000c1e1900 */
[----:B------:R-:W3:Y:S04]  /*0420*/  LDG.E R4, desc[UR10][R12.64+0x10] ;  /* 0x0000100a0c047981 */ /* 0x000ee8000c1e1900 */
[----:B------:R-:W3:Y:S04]  /*0430*/  LDG.E R5, desc[UR10][R12.64+0x14] ;  /* 0x0000140a0c057981 */ /* 0x000ee8000c1e1900 */
[----:B------:R-:W3:Y:S04]  /*0440*/  LDG.E R6, desc[UR10][R12.64+0x18] ;  /* 0x0000180a0c067981 */ /* 0x000ee8000c1e1900 */
[----:B------:R-:W3:Y:S01]  /*0450*/  LDG.E R7, desc[UR10][R12.64+0x1c] ;  /* 0x00001c0a0c077981 */ /* 0x000ee2000c1e1900 */
[----:B------:R-:W-:Y:S01]  /*0460*/  MOV R3, 0x400 ;  /* 0x0000040000037802 */ /* 0x000fe20000000f00 */
[----:B------:R-:W0:Y:S03]  /*0470*/  S2R R14, SR_CgaCtaId ;  /* 0x00000000000e7919 */ /* 0x000e260000008800 */
[----:B0-----:R-:W-:-:S05]  /*0480*/  LEA R3, R14, R3, 0x18 ;  /* 0x000000030e037211 */ /* 0x001fca00078ec0ff */
[C---:B------:R-:W-:Y:S02]  /*0490*/  IMAD R3, R2.reuse, 0x4, R3 ;  /* 0x0000000402037824 */ /* 0x040fe400078e0203 */
[----:B------:R-:W-:-:S03]  /*04a0*/  VIADD R2, R2, 0x8 ;  /* 0x0000000802027836 */ /* 0x000fc60000000000 */
[----:B--2---:R1:W-:Y:S04]  /*04b0*/  STS.128 [R3], R8 ;  /* 0x0000000803007388 */ /* 0x0043e80000000c00 */
[----:B---3--:R1:W-:Y:S02]  /*04c0*/  STS.128 [R3+0x10], R4 ;  /* 0x0000100403007388 */ /* 0x0083e40000000c00 */
.L_x_5:
[----:B------:R-:W-:Y:S05]  /*04d0*/  BRA.U !UP1, `(.L_x_2) ;  /* 0x0000000109887547 */ /* 0x000fea000b800000 */
[----:B------:R-:W-:Y:S02]  /*04e0*/  UISETP.GE.U32.AND UP0, UPT, UR5, 0x4, UPT ;  /* 0x000000040500788c */ /* 0x000fe4000bf06070 */
[----:B------:R-:W-:-:S04]  /*04f0*/  ULOP3.LUT UR4, UR7, 0x3, URZ, 0xc0, !UPT ;  /* 0x0000000307047892 */ /* 0x000fc8000f8ec0ff */
[----:B------:R-:W-:-:S03]  /*0500*/  UISETP.NE.AND UP1, UPT, UR4, URZ, UPT ;  /* 0x000000ff0400728c */ /* 0x000fc6000bf25270 */
[----:B------:R-:W-:Y:S08]  /*0510*/  BRA.U !UP0, `(.L_x_6) ;  /* 0x0000000108307547 */ /* 0x000ff0000b800000 */
[----:B01----:R-:W0:Y:S02]  /*0520*/  LDC.64 R4, c[0x0][0x380] ;  /* 0x0000e000ff047b82 */ /* 0x003e240000000a00 */
[----:B0-----:R-:W-:-:S05]  /*0530*/  IMAD.WIDE.U32 R8, R2, 0x4, R4 ;  /* 0x0000000402087825 */ /* 0x001fca00078e0004 */
[----:B------:R-:W2:Y:S04]  /*0540*/  LDG.E R4, desc[UR10][R8.64] ;  /* 0x0000000a08047981 */ /* 0x000ea8000c1e1900 */
[----:B------:R-:W2:Y:S04]  /*0550*/  LDG.E R5, desc[UR10][R8.64+0x4] ;  /* 0x0000040a08057981 */ /* 0x000ea8000c1e1900 */
[----:B------:R-:W2:Y:S04]  /*0560*/  LDG.E R6, desc[UR10][R8.64+0x8] ;  /* 0x0000080a08067981 */ /* 0x000ea8000c1e1900 */
[----:B------:R-:W2:Y:S01]  /*0570*/  LDG.E R7, desc[UR10][R8.64+0xc] ;  /* 0x00000c0a08077981 */ /* 0x000ea2000c1e1900 */
[----:B------:R-:W-:Y:S01]  /*0580*/  MOV R3, 0x400 ;  /* 0x0000040000037802 */ /* 0x000fe20000000f00 */
[----:B------:R-:W0:Y:S03]  /*0590*/  S2R R10, SR_CgaCtaId ;  /* 0x00000000000a7919 */ /* 0x000e260000008800 */
[----:B0-----:R-:W-:-:S05]  /*05a0*/  LEA R3, R10, R3, 0x18 ;  /* 0x000000030a037211 */ /* 0x001fca00078ec0ff */
[C---:B------:R-:W-:Y:S02]  /*05b0*/  IMAD R3, R2.reuse, 0x4, R3 ;  /* 0x0000000402037824 */ /* 0x040fe400078e0203 */
[----:B------:R-:W-:-:S03]  /*05c0*/  VIADD R2, R2, 0x4 ;  /* 0x0000000402027836 */ /* 0x000fc60000000000 */
[----:B--2---:R2:W-:Y:S04]  /*05d0*/  STS.128 [R3], R4 ;  /* 0x0000000403007388 */ /* 0x0045e80000000c00 */
.L_x_6:
[----:B------:R-:W-:Y:S05]  /*05e0*/  BRA.U !UP1, `(.L_x_2) ;  /* 0x0000000109447547 */ /* 0x000fea000b800000 */
[----:B012---:R-:W0:Y:S01]  /*05f0*/  S2R R6, SR_CgaCtaId ;  /* 0x0000000000067919 */ /* 0x007e220000008800 */
[----:B------:R-:W1:Y:S01]  /*0600*/  LDC.64 R4, c[0x0][0x380] ;  /* 0x0000e000ff047b82 */ /* 0x000e620000000a00 */
[----:B------:R-:W-:Y:S01]  /*0610*/  MOV R3, 0x400 ;  /* 0x0000040000037802 */ /* 0x000fe20000000f00 */
[----:B------:R-:W-:Y:S01]  /*0620*/  UIADD3 UR4, UPT, UPT, -UR4, URZ, URZ ;  /* 0x000000ff04047290 */ /* 0x000fe2000fffe1ff */
[----:B-1----:R-:W-:Y:S02]  /*0630*/  IMAD.WIDE.U32 R4, R2, 0x4, R4 ;  /* 0x0000000402047825 */ /* 0x002fe400078e0004 */
[----:B0-----:R-:W-:-:S05]  /*0640*/  LEA R3, R6, R3, 0x18 ;  /* 0x0000000306037211 */ /* 0x001fca00078ec0ff */
[----:B------:R-:W-:-:S07]  /*0650*/  IMAD R6, R2, 0x4, R3 ;  /* 0x0000000402067824 */ /* 0x000fce00078e0203 */
.L_x_7:
[----:B------:R-:W-:Y:S02]  /*0660*/  IMAD.MOV.U32 R3, RZ, RZ, R5 ;  /* 0x000000ffff037224 */ /* 0x000fe400078e0005 */
[----:B------:R-:W-:-:S05]  /*0670*/  IMAD.MOV.U32 R2, RZ, RZ, R4 ;  /* 0x000000ffff027224 */ /* 0x000fca00078e0004 */
[----:B------:R-:W2:Y:S01]  /*0680*/  LDG.E R3, desc[UR10][R2.64] ;  /* 0x0000000a02037981 */ /* 0x000ea2000c1e1900 */
[----:B------:R-:W-:Y:S01]  /*0690*/  UIADD3 UR4, UPT, UPT, UR4, 0x1, URZ ;  /* 0x0000000104047890 */ /* 0x000fe2000fffe0ff */
[----:B------:R-:W-:-:S03]  /*06a0*/  IADD3 R4, P0, PT, R4, 0x4, RZ ;  /* 0x0000000404047810 */ /* 0x000fc60007f1e0ff */
[----:B------:R-:W-:Y:S02]  /*06b0*/  UISETP.NE.AND UP0, UPT, UR4, URZ, UPT ;  /* 0x000000ff0400728c */ /* 0x000fe4000bf05270 */
[----:B------:R-:W-:Y:S01]  /*06c0*/  IMAD.X R5, RZ, RZ, R5, P0 ;  /* 0x000000ffff057224 */ /* 0x000fe200000e0605 */
[----:B--2---:R0:W-:Y:S02]  /*06d0*/  STS [R6], R3 ;  /* 0x0000000306007388 */ /* 0x0041e40000000800 */
[----:B0-----:R-:W-:-:S04]  /*06e0*/  VIADD R6, R6, 0x4 ;  /* 0x0000000406067836 */ /* 0x001fc80000000000 */
[----:B------:R-:W-:Y:S05]  /*06f0*/  BRA.U UP0, `(.L_x_7) ;  /* 0xfffffffd00d87547 */ /* 0x000fea000b83ffff */
.L_x_2:
[----:B------:R-:W3:Y:S02]  /*0700*/  LDCU UR8, c[0x0][0x398] ;  /* 0x00007300ff0877ac */ /* 0x000ee40008000800 */
[----:B---3--:R-:W-:-:S09]  /*0710*/  UISETP.GE.AND UP0, UPT, UR8, 0x1, UPT ;  /* 0x000000010800788c */ /* 0x008fd2000bf06270 */
[----:B------:R-:W-:Y:S05]  /*0720*/  BRA.U !UP0, `(.L_x_1) ;  /* 0x0000000508c07547 */ /* 0x000fea000b800000 */
[----:B------:R-:W-:Y:S02]  /*0730*/  UISETP.GE.U32.AND UP1, UPT, UR8, 0x10, UPT ;  /* 0x000000100800788c */ /* 0x000fe4000bf26070 */
[----:B------:R-:W-:Y:S01]  /*0740*/  ULOP3.LUT UR12, UR8, 0xf, URZ, 0xc0, !UPT ;  /* 0x0000000f080c7892 */ /* 0x000fe2000f8ec0ff */
[----:B------:R-:W-:-:S03]  /*0750*/  UMOV UR4, URZ ;  /* 0x000000ff00047c82 */ /* 0x000fc60008000000 */
[----:B------:R-:W-:-:S03]  /*0760*/  UISETP.NE.AND UP0, UPT, UR12, URZ, UPT ;  /* 0x000000ff0c00728c */ /* 0x000fc6000bf05270 */
[----:B------:R-:W-:Y:S08]  /*0770*/  BRA.U !UP1, `(.L_x_8) ;  /* 0x0000000109a07547 */ /* 0x000ff0000b800000 */
[----:B------:R-:W3:Y:S01]  /*0780*/  LDCU.64 UR6, c[0x0][0x390] ;  /* 0x00007200ff0677ac */ /* 0x000ee20008000a00 */
[----:B------:R-:W4:Y:S01]  /*0790*/  S2UR UR9, SR_CgaCtaId ;  /* 0x00000000000979c3 */ /* 0x000f220000008800 */
[----:B------:R-:W-:Y:S01]  /*07a0*/  UMOV UR5, 0x400 ;  /* 0x0000040000057882 */ /* 0x000fe20000000000 */
[----:B------:R-:W-:Y:S02]  /*07b0*/  ULOP3.LUT UR4, UR8, 0x7ffffff0, URZ, 0xc0, !UPT ;  /* 0x7ffffff008047892 */ /* 0x000fe4000f8ec0ff */
[----:B------:R-:W-:Y:S02]  /*07c0*/  UIADD3 UR5, UPT, UPT, UR5, 0x50, URZ ;  /* 0x0000005005057890 */ /* 0x000fe4000fffe0ff */
[----:B---3--:R-:W-:-:S04]  /*07d0*/  UIADD3 UR6, UP1, UPT, UR6, 0x7, URZ ;  /* 0x0000000706067890 */ /* 0x008fc8000ff3e0ff */
[----:B------:R-:W-:Y:S02]  /*07e0*/  UIADD3.X UR7, UPT, UPT, URZ, UR7, URZ, UP1, !UPT ;  /* 0x00000007ff077290 */ /* 0x000fe40008ffe4ff */
[----:B------:R-:W-:Y:S01]  /*07f0*/  IMAD.U32 R20, RZ, RZ, UR6 ;  /* 0x00000006ff147e24 */ /* 0x000fe2000f8e00ff */
[----:B----4-:R-:W-:Y:S02]  /*0800*/  ULEA UR5, UR9, UR5, 0x18 ;  /* 0x0000000509057291 */ /* 0x010fe4000f8ec0ff */
[----:B------:R-:W-:Y:S01]  /*0810*/  UIADD3 UR9, UPT, UPT, -UR4, URZ, URZ ;  /* 0x000000ff04097290 */ /* 0x000fe2000fffe1ff */
[----:B------:R-:W-:Y:S01]  /*0820*/  IMAD.U32 R21, RZ, RZ, UR7 ;  /* 0x00000007ff157e24 */ /* 0x000fe2000f8e00ff */
[----:B------:R-:W-:-:S12]  /*0830*/  UIADD3 UR5, UPT, UPT, UR5, 0x20, URZ ;  /* 0x0000002005057890 */ /* 0x000fd8000fffe0ff */
.L_x_9:
[----:B------:R-:W-:Y:S02]  /*0840*/  IMAD.MOV.U32 R2, RZ, RZ, R20 ;  /* 0x000000ffff027224 */ /* 0x000fe400078e0014 */
[----:B-12---:R-:W-:-:S05]  /*0850*/  IMAD.MOV.U32 R3, RZ, RZ, R21 ;  /* 0x000000ffff037224 */ /* 0x006fca00078e0015 */
[----:B0-----:R-:W2:Y:S04]  /*0860*/  LDG.E.U8 R4, desc[UR10][R2.64+-0x7] ;  /* 0xfffff90a02047981 */ /* 0x001ea8000c1e1100 */
[----:B------:R-:W2:Y:S04]  /*0870*/  LDG.E.U8 R5, desc[UR10][R2.64+-0x6] ;  /* 0xfffffa0a02057981 */ /* 0x000ea8000c1e1100 */
[----:B------:R-:W2:Y:S04]  /*0880*/  LDG.E.U8 R6, desc[UR10][R2.64+-0x5] ;  /* 0xfffffb0a02067981 */ /* 0x000ea8000c1e1100 */
[----:B------:R-:W2:Y:S04]  /*0890*/  LDG.E.U8 R7, desc[UR10][R2.64+-0x4] ;  /* 0xfffffc0a02077981 */ /* 0x000ea8000c1e1100 */
[----:B------:R-:W3:Y:S04]  /*08a0*/  LDG.E.U8 R8, desc[UR10][R2.64+-0x3] ;  /* 0xfffffd0a02087981 */ /* 0x000ee8000c1e1100 */
[----:B------:R-:W3:Y:S04]  /*08b0*/  LDG.E.U8 R9, desc[UR10][R2.64+-0x2] ;  /* 0xfffffe0a02097981 */ /* 0x000ee8000c1e1100 */
[----:B------:R-:W3:Y:S04]  /*08c0*/  LDG.E.U8 R10, desc[UR10][R2.64+-0x1] ;  /* 0xffffff0a020a7981 */ /* 0x000ee8000c1e1100 */
[----:B------:R-:W3:Y:S04]  /*08d0*/  LDG.E.U8 R11, desc[UR10][R2.64] ;  /* 0x0000000a020b7981 */ /* 0x000ee8000c1e1100 */
[----:B------:R-:W4:Y:S04]  /*08e0*/  LDG.E.U8 R12, desc[UR10][R2.64+0x1] ;  /* 0x0000010a020c7981 */ /* 0x000f28000c1e1100 */
[----:B------:R-:W4:Y:S04]  /*08f0*/  LDG.E.U8 R13, desc[UR10][R2.64+0x2] ;  /* 0x0000020a020d7981 */ /* 0x000f28000c1e1100 */
[----:B------:R-:W4:Y:S04]  /*0900*/  LDG.E.U8 R14, desc[UR10][R2.64+0x3] ;  /* 0x0000030a020e7981 */ /* 0x000f28000c1e1100 */
[----:B------:R-:W4:Y:S04]  /*0910*/  LDG.E.U8 R15, desc[UR10][R2.64+0x4] ;  /* 0x0000040a020f7981 */ /* 0x000f28000c1e1100 */
[----:B------:R-:W5:Y:S04]  /*0920*/  LDG.E.U8 R16, desc[UR10][R2.64+0x5] ;  /* 0x0000050a02107981 */ /* 0x000f68000c1e1100 */
[----:B------:R-:W5:Y:S04]  /*0930*/  LDG.E.U8 R17, desc[UR10][R2.64+0x6] ;  /* 0x0000060a02117981 */ /* 0x000f68000c1e1100 */
[----:B------:R-:W5:Y:S04]  /*0940*/  LDG.E.U8 R18, desc[UR10][R2.64+0x7] ;  /* 0x0000070a02127981 */ /* 0x000f68000c1e1100 */
[----:B------:R-:W5:Y:S01]  /*0950*/  LDG.E.U8 R19, desc[UR10][R2.64+0x8] ;  /* 0x0000080a02137981 */ /* 0x000f62000c1e1100 */
        /* <DEDUP_REMOVED lines=10> */
.L_x_8:
[----:B------:R-:W-:Y:S05]  /*0a00*/  BRA.U !UP0, `(.L_x_1) ;  /* 0x0000000508087547 */ /* 0x000fea000b800000 */
[----:B------:R-:W-:Y:S02]  /*0a10*/  UISETP.GE.U32.AND UP1, UPT, UR12, 0x8, UPT ;  /* 0x000000080c00788c */ /* 0x000fe4000bf26070 */
[----:B------:R-:W-:-:S04]  /*0a20*/  ULOP3.LUT UR9, UR8, 0x7, URZ, 0xc0, !UPT ;  /* 0x0000000708097892 */ /* 0x000fc8000f8ec0ff */
[----:B------:R-:W-:-:S03]  /*0a30*/  UISETP.NE.AND UP0, UPT, UR9, URZ, UPT ;  /* 0x000000ff0900728c */ /* 0x000fc6000bf05270 */
[----:B------:R-:W-:Y:S08]  /*0a40*/  BRA.U !UP1, `(.L_x_10) ;  /* 0x0000000109547547 */ /* 0x000ff0000b800000 */
[----:B------:R-:W3:Y:S02]  /*0a50*/  LDCU.64 UR6, c[0x0][0x390] ;  /* 0x00007200ff0677ac */ /* 0x000ee40008000a00 */
[----:B---3--:R-:W-:-:S04]  /*0a60*/  UIADD3 UR5, UP1, UPT, UR4, UR6, URZ ;  /* 0x0000000604057290 */ /* 0x008fc8000ff3e0ff */
[----:B------:R-:W-:Y:S02]  /*0a70*/  UIADD3.X UR6, UPT, UPT, URZ, UR7, URZ, UP1, !UPT ;  /* 0x00000007ff067290 */ /* 0x000fe40008ffe4ff */
[----:B------:R-:W-:-:S04]  /*0a80*/  IMAD.U32 R2, RZ, RZ, UR5 ;  /* 0x00000005ff027e24 */ /* 0x000fc8000f8e00ff */
[----:B-12---:R-:W-:-:S05]  /*0a90*/  IMAD.U32 R3, RZ, RZ, UR6 ;  /* 0x00000006ff037e24 */ /* 0x006fca000f8e00ff */
[----:B0-----:R-:W2:Y:S04]  /*0aa0*/  LDG.E.U8 R4, desc[UR10][R2.64] ;  /* 0x0000000a02047981 */ /* 0x001ea8000c1e1100 */
[----:B------:R-:W2:Y:S04]  /*0ab0*/  LDG.E.U8 R5, desc[UR10][R2.64+0x1] ;  /* 0x0000010a02057981 */ /* 0x000ea8000c1e1100 */
[----:B------:R-:W2:Y:S04]  /*0ac0*/  LDG.E.U8 R6, desc[UR10][R2.64+0x2] ;  /* 0x0000020a02067981 */ /* 0x000ea8000c1e1100 */
[----:B------:R-:W2:Y:S04]  /*0ad0*/  LDG.E.U8 R7, desc[UR10][R2.64+0x3] ;  /* 0x0000030a02077981 */ /* 0x000ea8000c1e1100 */
[----:B------:R-:W3:Y:S04]  /*0ae0*/  LDG.E.U8 R8, desc[UR10][R2.64+0x4] ;  /* 0x0000040a02087981 */ /* 0x000ee8000c1e1100 */
[----:B------:R-:W3:Y:S04]  /*0af0*/  LDG.E.U8 R9, desc[UR10][R2.64+0x5] ;  /* 0x0000050a02097981 */ /* 0x000ee8000c1e1100 */
[----:B------:R-:W3:Y:S04]  /*0b00*/  LDG.E.U8 R10, desc[UR10][R2.64+0x6] ;  /* 0x0000060a020a7981 */ /* 0x000ee8000c1e1100 */
[----:B------:R-:W3:Y:S01]  /*0b10*/  LDG.E.U8 R11, desc[UR10][R2.64+0x7] ;  /* 0x0000070a020b7981 */ /* 0x000ee2000c1e1100 */
[----:B------:R-:W0:Y:S01]  /*0b20*/  S2UR UR6, SR_CgaCtaId ;  /* 0x00000000000679c3 */ /* 0x000e220000008800 */
[----:B------:R-:W-:-:S02]  /*0b30*/  UMOV UR5, 0x400 ;  /* 0x0000040000057882 */ /* 0x000fc40000000000 */
[----:B------:R-:W-:-:S04]  /*0b40*/  UIADD3 UR5, UPT, UPT, UR5, 0x50, URZ ;  /* 0x0000005005057890 */ /* 0x000fc8000fffe0ff */
[----:B0-----:R-:W-:-:S04]  /*0b50*/  ULEA UR5, UR6, UR5, 0x18 ;  /* 0x0000000506057291 */ /* 0x001fc8000f8ec0ff */
[----:B------:R-:W-:Y:S02]  /*0b60*/  ULEA UR5, UR4, UR5, 0x2 ;  /* 0x0000000504057291 */ /* 0x000fe4000f8e10ff */
[----:B------:R-:W-:-:S07]  /*0b70*/  UIADD3 UR4, UPT, UPT, UR4, 0x8, URZ ;  /* 0x0000000804047890 */ /* 0x000fce000fffe0ff */
[----:B--2---:R4:W-:Y:S04]  /*0b80*/  STS.128 [UR5], R4 ;  /* 0x00000004ff007988 */ /* 0x0049e80008000c05 */
[----:B---3--:R4:W-:Y:S02]  /*0b90*/  STS.128 [UR5+0x10], R8 ;  /* 0x00001008ff007988 */ /* 0x0089e40008000c05 */
.L_x_10:
        /* <DEDUP_REMOVED lines=10> */
[----:B0---4-:R-:W2:Y:S04]  /*0c40*/  LDG.E.U8 R4, desc[UR10][R2.64] ;  /* 0x0000000a02047981 */ /* 0x011ea8000c1e1100 */
[----:B------:R-:W2:Y:S04]  /*0c50*/  LDG.E.U8 R5, desc[UR10][R2.64+0x1] ;  /* 0x0000010a02057981 */ /* 0x000ea8000c1e1100 */
[----:B------:R-:W2:Y:S04]  /*0c60*/  LDG.E.U8 R6, desc[UR10][R2.64+0x2] ;  /* 0x0000020a02067981 */ /* 0x000ea8000c1e1100 */
[----:B------:R-:W2:Y:S01]  /*0c70*/  LDG.E.U8 R7, desc[UR10][R2.64+0x3] ;  /* 0x0000030a02077981 */ /* 0x000ea2000c1e1100 */
[----:B------:R-:W0:Y:S01]  /*0c80*/  S2UR UR7, SR_CgaCtaId ;  /* 0x00000000000779c3 */ /* 0x000e220000008800 */
[----:B------:R-:W-:-:S02]  /*0c90*/  UMOV UR6, 0x400 ;  /* 0x0000040000067882 */ /* 0x000fc40000000000 */
[----:B------:R-:W-:-:S04]  /*0ca0*/  UIADD3 UR6, UPT, UPT, UR6, 0x50, URZ ;  /* 0x0000005006067890 */ /* 0x000fc8000fffe0ff */
[----:B0-----:R-:W-:-:S04]  /*0cb0*/  ULEA UR6, UR7, UR6, 0x18 ;  /* 0x0000000607067291 */ /* 0x001fc8000f8ec0ff */
[----:B------:R-:W-:Y:S02]  /*0cc0*/  ULEA UR6, UR4, UR6, 0x2 ;  /* 0x0000000604067291 */ /* 0x000fe4000f8e10ff */
[----:B------:R-:W-:-:S07]  /*0cd0*/  UIADD3 UR4, UPT, UPT, UR4, 0x4, URZ ;  /* 0x0000000404047890 */ /* 0x000fce000fffe0ff */
[----:B--2---:R3:W-:Y:S05]  /*0ce0*/  STS.128 [UR6], R4 ;  /* 0x00000004ff007988 */ /* 0x0047ea0008000c06 */
.L_x_11:
[----:B------:R-:W-:Y:S05]  /*0cf0*/  BRA.U !UP0, `(.L_x_1) ;  /* 0x00000001084c7547 */ /* 0x000fea000b800000 */
[----:B------:R-:W5:Y:S01]  /*0d00*/  S2UR UR8, SR_CgaCtaId ;  /* 0x00000000000879c3 */ /* 0x000f620000008800 */
[----:B------:R-:W0:Y:S01]  /*0d10*/  LDCU.64 UR12, c[0x0][0x390] ;  /* 0x00007200ff0c77ac */ /* 0x000e220008000a00 */
[----:B------:R-:W-:Y:S01]  /*0d20*/  UMOV UR6, 0x400 ;  /* 0x0000040000067882 */ /* 0x000fe20000000000 */
[----:B------:R-:W-:Y:S02]  /*0d30*/  UIADD3 UR5, UPT, UPT, -UR5, URZ, URZ ;  /* 0x000000ff05057290 */ /* 0x000fe4000fffe1ff */
[----:B------:R-:W-:Y:S02]  /*0d40*/  UIADD3 UR7, UPT, UPT, UR6, 0x50, URZ ;  /* 0x0000005006077890 */ /* 0x000fe4000fffe0ff */
[----:B0-----:R-:W-:Y:S02]  /*0d50*/  UIADD3 UR6, UP0, UPT, UR4, UR12, URZ ;  /* 0x0000000c04067290 */ /* 0x001fe4000ff1e0ff */
[----:B-----5:R-:W-:Y:S02]  /*0d60*/  ULEA UR8, UR8, UR7, 0x18 ;  /* 0x0000000708087291 */ /* 0x020fe4000f8ec0ff */
[----:B------:R-:W-:-:S02]  /*0d70*/  UIADD3.X UR7, UPT, UPT, URZ, UR13, URZ, UP0, !UPT ;  /* 0x0000000dff077290 */ /* 0x000fc400087fe4ff */
[----:B------:R-:W-:-:S12]  /*0d80*/  ULEA UR4, UR4, UR8, 0x2 ;  /* 0x0000000804047291 */ /* 0x000fd8000f8e10ff */
.L_x_12:
[----:B0-----:R-:W-:Y:S02]  /*0d90*/  IMAD.U32 R2, RZ, RZ, UR6 ;  /* 0x00000006ff027e24 */ /* 0x001fe4000f8e00ff */
[----:B-12---:R-:W-:-:S05]  /*0da0*/  IMAD.U32 R3, RZ, RZ, UR7 ;  /* 0x00000007ff037e24 */ /* 0x006fca000f8e00ff */
[----:B------:R-:W2:Y:S01]  /*0db0*/  LDG.E.U8 R2, desc[UR10][R2.64] ;  /* 0x0000000a02027981 */ /* 0x000ea2000c1e1100 */
[----:B------:R-:W-:Y:S02]  /*0dc0*/  UIADD3 UR6, UP0, UPT, UR6, 0x1, URZ ;  /* 0x0000000106067890 */ /* 0x000fe4000ff1e0ff */
[----:B------:R-:W-:Y:S02]  /*0dd0*/  UIADD3 UR5, UPT, UPT, UR5, 0x1, URZ ;  /* 0x0000000105057890 */ /* 0x000fe4000fffe0ff */
[----:B------:R-:W-:Y:S02]  /*0de0*/  UIADD3.X UR7, UPT, UPT, URZ, UR7, URZ, UP0, !UPT ;  /* 0x00000007ff077290 */ /* 0x000fe400087fe4ff */
[----:B------:R-:W-:Y:S01]  /*0df0*/  UISETP.NE.AND UP0, UPT, UR5, URZ, UPT ;  /* 0x000000ff0500728c */ /* 0x000fe2000bf05270 */
[----:B--2---:R0:W-:Y:S01]  /*0e00*/  STS [UR4], R2 ;  /* 0x00000002ff007988 */ /* 0x0041e20008000804 */
[----:B------:R-:W-:-:S07]  /*0e10*/  UIADD3 UR4, UPT, UPT, UR4, 0x4, URZ ;  /* 0x0000000404047890 */ /* 0x000fce000fffe0ff */
[----:B------:R-:W-:Y:S05]  /*0e20*/  BRA.U UP0, `(.L_x_12) ;  /* 0xfffffffd00d87547 */ /* 0x000fea000b83ffff */
.L_x_1:
[----:B------:R-:W-:Y:S05]  /*0e30*/  BSYNC.RECONVERGENT B0 ;  /* 0x0000000000007941 */ /* 0x000fea0003800200 */
.L_x_0:
[----:B------:R-:W5:Y:S02]  /*0e40*/  LDCU UR6, c[0x0][0x3b0] ;  /* 0x00007600ff0677ac */ /* 0x000f640008000800 */
[----:B-----5:R-:W-:Y:S02]  /*0e50*/  UISETP.GE.AND UP0, UPT, UR6, 0x2, UPT ;  /* 0x000000020600788c */ /* 0x020fe4000bf06270 */
[----:B------:R-:W-:-:S06]  /*0e60*/  UIADD3 UR4, UPT, UPT, UR6, -0x1, URZ ;  /* 0xffffffff06047890 */ /* 0x000fcc000fffe0ff */
[----:B0-----:R-:W-:Y:S01]  /*0e70*/  IMAD.U32 R2, RZ, RZ, UR4 ;  /* 0x00000004ff027e24 */ /* 0x001fe2000f8e00ff */
[----:B------:R-:W-:Y:S06]  /*0e80*/  BAR.SYNC.DEFER_BLOCKING 0x0 ;  /* 0x0000000000007b1d */ /* 0x000fec0000010000 */
[----:B------:R-:W-:Y:S05]  /*0e90*/  BRA.U !UP0, `(.L_x_13) ;  /* 0x0000000508107547 */ /* 0x000fea000b800000 */
[----:B------:R-:W-:Y:S01]  /*0ea0*/  UIADD3 UR4, UPT, UPT, UR6, -0x2, URZ ;  /* 0xfffffffe06047890 */ /* 0x000fe2000fffe0ff */
[----:B------:R-:W-:Y:S01]  /*0eb0*/  LOP3.LUT R22, R2, 0xf, RZ, 0xc0, !PT ;  /* 0x0000000f02167812 */ /* 0x000fe200078ec0ff */
[----:B------:R-:W-:Y:S02]  /*0ec0*/  IMAD.MOV.U32 R20, RZ, RZ, RZ ;  /* 0x000000ffff147224 */ /* 0x000fe400078e00ff */
[----:B------:R-:W-:Y:S01]  /*0ed0*/  UISETP.GE.U32.AND UP0, UPT, UR4, 0xf, UPT ;  /* 0x0000000f0400788c */ /* 0x000fe2000bf06070 */
[----:B------:R-:W-:-:S08]  /*0ee0*/  ISETP.NE.AND P1, PT, R22, RZ, PT ;  /* 0x000000ff1600720c */ /* 0x000fd00003f25270 */
[----:B------:R-:W-:Y:S05]  /*0ef0*/  BRA.U !UP0, `(.L_x_14) ;  /* 0x0000000108507547 */ /* 0x000fea000b800000 */
[----:B------:R-:W0:Y:S01]  /*0f00*/  S2UR UR5, SR_CgaCtaId ;  /* 0x00000000000579c3 */ /* 0x000e220000008800 */
[----:B------:R-:W-:Y:S01]  /*0f10*/  LOP3.LUT R20, R2, 0xfffffff0, RZ, 0xc0, !PT ;  /* 0xfffffff002147812 */ /* 0x000fe200078ec0ff */
[----:B------:R-:W-:Y:S01]  /*0f20*/  UMOV UR4, 0x400 ;  /* 0x0000040000047882 */ /* 0x000fe20000000000 */
[----:B------:R-:W-:-:S03]  /*0f30*/  VIADD R21, R1, 0x20 ;  /* 0x0000002001157836 */ /* 0x000fc60000000000 */
[----:B-12---:R-:W-:Y:S01]  /*0f40*/  IMAD.MOV R3, RZ, RZ, -R20 ;  /* 0x000000ffff037224 */ /* 0x006fe200078e0a14 */
[----:B0-----:R-:W-:-:S04]  /*0f50*/  ULEA UR4, UR5, UR4, 0x18 ;  /* 0x0000000405047291 */ /* 0x001fc8000f8ec0ff */
[----:B------:R-:W-:-:S12]  /*0f60*/  UIADD3 UR4, UPT, UPT, UR4, 0x20, URZ ;  /* 0x0000002004047890 */ /* 0x000fd8000fffe0ff */
.L_x_15:
[----:B---34-:R-:W0:Y:S01]  /*0f70*/  LDS.128 R4, [UR4+-0x20] ;  /* 0xffffe004ff047984 */ /* 0x018e220008000c00 */
[----:B------:R-:W-:-:S03]  /*0f80*/  VIADD R3, R3, 0x10 ;  /* 0x0000001003037836 */ /* 0x000fc60000000000 */
[----:B------:R-:W1:Y:S02]  /*0f90*/  LDS.128 R8, [UR4+-0x10] ;  /* 0xfffff004ff087984 */ /* 0x000e640008000c00 */
[----:B------:R-:W-:Y:S02]  /*0fa0*/  ISETP.NE.AND P0, PT, R3, RZ, PT ;  /* 0x000000ff0300720c */ /* 0x000fe40003f05270 */
[----:B------:R-:W2:Y:S04]  /*0fb0*/  LDS.128 R12, [UR4] ;  /* 0x00000004ff0c7984 */ /* 0x000ea80008000c00 */
[----:B------:R-:W3:Y:S01]  /*0fc0*/  LDS.128 R16, [UR4+0x10] ;  /* 0x00001004ff107984 */ /* 0x000ee20008000c00 */
[----:B------:R-:W-:-:S03]  /*0fd0*/  UIADD3 UR4, UPT, UPT, UR4, 0x40, URZ ;  /* 0x0000004004047890 */ /* 0x000fc6000fffe0ff */
[----:B0-----:R-:W-:Y:S04]  /*0fe0*/  STL.128 [R21+-0x20], R4 ;  /* 0xffffe00415007387 */ /* 0x001fe80000100c00 */
[----:B-1----:R-:W-:Y:S04]  /*0ff0*/  STL.128 [R21+-0x10], R8 ;  /* 0xfffff00815007387 */ /* 0x002fe80000100c00 */
[----:B--2---:R-:W-:Y:S04]  /*1000*/  STL.128 [R21], R12 ;  /* 0x0000000c15007387 */ /* 0x004fe80000100c00 */
[----:B---3--:R0:W-:Y:S02]  /*1010*/  STL.128 [R21+0x10], R16 ;  /* 0x0000101015007387 */ /* 0x0081e40000100c00 */
[----:B0-----:R-:W-:Y:S01]  /*1020*/  VIADD R21, R21, 0x40 ;  /* 0x0000004015157836 */ /* 0x001fe20000000000 */
[----:B------:R-:W-:Y:S06]  /*1030*/  @P0 BRA `(.L_x_15) ;  /* 0xfffffffc00cc0947 */ /* 0x000fec000383ffff */
.L_x_14:
[----:B------:R-:W-:Y:S05]  /*1040*/  @!P1 BRA `(.L_x_13) ;  /* 0x0000000000a49947 */ /* 0x000fea0003800000 */
[----:B------:R-:W-:Y:S02]  /*1050*/  ISETP.GE.U32.AND P0, PT, R22, 0x8, PT ;  /* 0x000000081600780c */ /* 0x000fe40003f06070 */
[----:B------:R-:W-:-:S04]  /*1060*/  LOP3.LUT R13, R2, 0x7, RZ, 0xc0, !PT ;  /* 0x00000007020d7812 */ /* 0x000fc800078ec0ff */
[----:B------:R-:W-:-:S07]  /*1070*/  ISETP.NE.AND P1, PT, R13, RZ, PT ;  /* 0x000000ff0d00720c */ /* 0x000fce0003f25270 */
[----:B------:R-:W-:Y:S06]  /*1080*/  @!P0 BRA `(.L_x_16) ;  /* 0x0000000000288947 */ /* 0x000fec0003800000 */
[----:B-1234-:R-:W0:Y:S01]  /*1090*/  S2R R4, SR_CgaCtaId ;  /* 0x0000000000047919 */ /* 0x01ee220000008800 */
[----:B------:R-:W-:Y:S01]  /*10a0*/  MOV R3, 0x400 ;  /* 0x0000040000037802 */ /* 0x000fe20000000f00 */
[----:B------:R-:W-:-:S03]  /*10b0*/  IMAD R12, R20, 0x4, R1 ;  /* 0x00000004140c7824 */ /* 0x000fc600078e0201 */
[----:B0-----:R-:W-:-:S05]  /*10c0*/  LEA R3, R4, R3, 0x18 ;  /* 0x0000000304037211 */ /* 0x001fca00078ec0ff */
[C---:B------:R-:W-:Y:S02]  /*10d0*/  IMAD R3, R20.reuse, 0x4, R3 ;  /* 0x0000000414037824 */ /* 0x040fe400078e0203 */
[----:B------:R-:W-:-:S03]  /*10e0*/  VIADD R20, R20, 0x8 ;  /* 0x0000000814147836 */ /* 0x000fc60000000000 */
[----:B------:R-:W0:Y:S04]  /*10f0*/  LDS.128 R4, [R3] ;  /* 0x0000000003047984 */ /* 0x000e280000000c00 */
[----:B------:R-:W1:Y:S04]  /*1100*/  LDS.128 R8, [R3+0x10] ;  /* 0x0000100003087984 */ /* 0x000e680000000c00 */
[----:B0-----:R0:W-:Y:S04]  /*1110*/  STL.128 [R12], R4 ;  /* 0x000000040c007387 */ /* 0x0011e80000100c00 */
[----:B-1----:R0:W-:Y:S02]  /*1120*/  STL.128 [R12+0x10], R8 ;  /* 0x000010080c007387 */ /* 0x0021e40000100c00 */
.L_x_16:
[----:B------:R-:W-:Y:S05]  /*1130*/  @!P1 BRA `(.L_x_13) ;  /* 0x0000000000689947 */ /* 0x000fea0003800000 */
[----:B------:R-:W-:Y:S02]  /*1140*/  ISETP.GE.U32.AND P0, PT, R13, 0x4, PT ;  /* 0x000000040d00780c */ /* 0x000fe40003f06070 */
[----:B-12---:R-:W-:-:S04]  /*1150*/  LOP3.LUT R3, R2, 0x3, RZ, 0xc0, !PT ;  /* 0x0000000302037812 */ /* 0x006fc800078ec0ff */
[----:B------:R-:W-:-:S07]  /*1160*/  ISETP.NE.AND P1, PT, R3, RZ, PT ;  /* 0x000000ff0300720c */ /* 0x000fce0003f25270 */
[----:B------:R-:W-:Y:S06]  /*1170*/  @!P0 BRA `(.L_x_17) ;  /* 0x0000000000208947 */ /* 0x000fec0003800000 */
[----:B0--34-:R-:W0:Y:S01]  /*1180*/  S2R R5, SR_CgaCtaId ;  /* 0x0000000000057919 */ /* 0x019e220000008800 */
[----:B------:R-:W-:Y:S01]  /*1190*/  MOV R4, 0x400 ;  /* 0x0000040000047802 */ /* 0x000fe20000000f00 */
[----:B------:R-:W-:-:S03]  /*11a0*/  IMAD R8, R20, 0x4, R1 ;  /* 0x0000000414087824 */ /* 0x000fc600078e0201 */
[----:B0-----:R-:W-:-:S05]  /*11b0*/  LEA R5, R5, R4, 0x18 ;  /* 0x0000000405057211 */ /* 0x001fca00078ec0ff */
[C---:B------:R-:W-:Y:S02]  /*11c0*/  IMAD R5, R20.reuse, 0x4, R5 ;  /* 0x0000000414057824 */ /* 0x040fe400078e0205 */
[----:B------:R-:W-:-:S04]  /*11d0*/  VIADD R20, R20, 0x4 ;  /* 0x0000000414147836 */ /* 0x000fc80000000000 */
[----:B------:R-:W0:Y:S04]  /*11e0*/  LDS.128 R4, [R5] ;  /* 0x0000000005047984 */ /* 0x000e280000000c00 */
[----:B0-----:R1:W-:Y:S02]  /*11f0*/  STL.128 [R8], R4 ;  /* 0x0000000408007387 */ /* 0x0013e40000100c00 */
.L_x_17:
[----:B------:R-:W-:Y:S05]  /*1200*/  @!P1 BRA `(.L_x_13) ;  /* 0x0000000000349947 */ /* 0x000fea0003800000 */
[----:B01-34-:R-:W0:Y:S01]  /*1210*/  S2R R5, SR_CgaCtaId ;  /* 0x0000000000057919 */ /* 0x01be220000008800 */
[----:B------:R-:W-:Y:S01]  /*1220*/  MOV R4, 0x400 ;  /* 0x0000040000047802 */ /* 0x000fe20000000f00 */
[----:B------:R-:W-:-:S03]  /*1230*/  IMAD.MOV R3, RZ, RZ, -R3 ;  /* 0x000000ffff037224 */ /* 0x000fc600078e0a03 */
[----:B0-----:R-:W-:Y:S01]  /*1240*/  LEA R7, R5, R4, 0x18 ;  /* 0x0000000405077211 */ /* 0x001fe200078ec0ff */
[----:B------:R-:W-:-:S04]  /*1250*/  IMAD R5, R20, 0x4, R1 ;  /* 0x0000000414057824 */ /* 0x000fc800078e0201 */
[----:B------:R-:W-:-:S07]  /*1260*/  IMAD R20, R20, 0x4, R7 ;  /* 0x0000000414147824 */ /* 0x000fce00078e0207 */
.L_x_18:
[----:B------:R0:W1:Y:S01]  /*1270*/  LDS R4, [R20] ;  /* 0x0000000014047984 */ /* 0x0000620000000800 */
[----:B------:R-:W-:-:S05]  /*1280*/  VIADD R3, R3, 0x1 ;  /* 0x0000000103037836 */ /* 0x000fca0000000000 */
[----:B------:R-:W-:Y:S01]  /*1290*/  ISETP.NE.AND P0, PT, R3, RZ, PT ;  /* 0x000000ff0300720c */ /* 0x000fe20003f05270 */
[----:B0-----:R-:W-:Y:S01]  /*12a0*/  VIADD R20, R20, 0x4 ;  /* 0x0000000414147836 */ /* 0x001fe20000000000 */
[----:B-1----:R0:W-:Y:S02]  /*12b0*/  STL [R5], R4 ;  /* 0x0000000405007387 */ /* 0x0021e40000100800 */
[----:B0-----:R-:W-:-:S09]  /*12c0*/  VIADD R5, R5, 0x4 ;  /* 0x0000000405057836 */ /* 0x001fd20000000000 */
[----:B------:R-:W-:Y:S05]  /*12d0*/  @P0 BRA `(.L_x_18) ;  /* 0xfffffffc00e40947 */ /* 0x000fea000383ffff */
.L_x_13:
[----:B------:R-:W5:Y:S01]  /*12e0*/  S2UR UR5, SR_CgaCtaId ;  /* 0x00000000000579c3 */ /* 0x000f620000008800 */
[----:B------:R-:W-:Y:S01]  /*12f0*/  UMOV UR4, 0x400 ;  /* 0x0000040000047882 */ /* 0x000fe20000000000 */
[----:B------:R-:W-:-:S06]  /*1300*/  UISETP.GE.AND UP0, UPT, UR6, 0x1, UPT ;  /* 0x000000010600788c */ /* 0x000fcc000bf06270 */
[----:B01234-:R-:W0:Y:S01]  /*1310*/  LDC R5, c[0x0][0x360] ;  /* 0x0000d800ff057b82 */ /* 0x01fe220000000800 */
[----:B-----5:R-:W-:-:S04]  /*1320*/  ULEA UR4, UR5, UR4, 0x18 ;  /* 0x0000000405047291 */ /* 0x020fc8000f8ec0ff */
[----:B------:R-:W-:-:S09]  /*1330*/  ULEA UR4, UR6, UR4, 0x2 ;  /* 0x0000000406047291 */ /* 0x000fd2000f8e10ff */
[----:B------:R-:W1:Y:S02]  /*1340*/  LDS R3, [UR4+-0x4] ;  /* 0xfffffc04ff037984 */ /* 0x000e640008000800 */
[----:B------:R-:W0:Y:S02]  /*1350*/  S2UR UR4, SR_CTAID.X ;  /* 0x00000000000479c3 */ /* 0x000e240000002500 */
[----:B0-----:R-:W-:Y:S02]  /*1360*/  IMAD R0, R5, UR4, R0 ;  /* 0x0000000405007c24 */ /* 0x001fe4000f8e0200 */
[----:B------:R-:W-:Y:S02]  /*1370*/  IMAD R5, R2, 0x4, R1 ;  /* 0x0000000402057824 */ /* 0x000fe400078e0201 */
[----:B-1----:R-:W-:Y:S02]  /*1380*/  IMAD.IADD R0, R3, 0x1, R0 ;  /* 0x0000000103007824 */ /* 0x002fe400078e0200 */
[----:B------:R-:W-:-:S03]  /*1390*/  VIADD R3, R1, 0x50 ;  /* 0x0000005001037836 */ /* 0x000fc60000000000 */
[----:B------:R0:W-:Y:S01]  /*13a0*/  STL [R5], R0 ;  /* 0x0000000005007387 */ /* 0x0001e20000100800 */
[----:B------:R-:W-:Y:S05]  /*13b0*/  BRA.U !UP0, `(.L_x_19) ;  /* 0x0000000508047547 */ /* 0x000fea000b800000 */
[----:B0-----:R-:W-:Y:S01]  /*13c0*/  IMAD R5, R2, 0x4, R1 ;  /* 0x0000000402057824 */ /* 0x001fe200078e0201 */
[----:B------:R-:W0:Y:S04]  /*13d0*/  LDC R7, c[0x0][0x398] ;  /* 0x0000e600ff077b82 */ /* 0x000e280000000800 */
[----:B------:R-:W0:Y:S01]  /*13e0*/  LDL R8, [R5] ;  /* 0x0000000005087983 */ /* 0x000e220000100800 */
[----:B------:R-:W-:Y:S01]  /*13f0*/  BSSY.RECONVERGENT B0, `(.L_x_19) ;  /* 0x000003d000007945 */ /* 0x000fe20003800200 */
[----:B0-----:R-:W-:-:S13]  /*1400*/  ISETP.GE.AND P0, PT, R8, R7, PT ;  /* 0x000000070800720c */ /* 0x001fda0003f06270 */
[----:B------:R-:W-:Y:S05]  /*1410*/  @!P0 BRA `(.L_x_20) ;  /* 0x0000000000e88947 */ /* 0x000fea0003800000 */
[----:B------:R-:W-:Y:S01]  /*1420*/  IABS R0, R7 ;  /* 0x0000000700007213 */ /* 0x000fe20000000000 */
[----:B------:R-:W0:Y:S01]  /*1430*/  LDC R4, c[0x0][0x398] ;  /* 0x0000e600ff047b82 */ /* 0x000e220000000800 */
[----:B------:R-:W-:Y:S02]  /*1440*/  IMAD.MOV.U32 R13, RZ, RZ, R5 ;  /* 0x000000ffff0d7224 */ /* 0x000fe400078e0005 */
[----:B------:R-:W1:Y:S08]  /*1450*/  I2F.RP R9, R0 ;  /* 0x0000000000097306 */ /* 0x000e700000209400 */
[----:B-1----:R-:W1:Y:S02]  /*1460*/  MUFU.RCP R9, R9 ;  /* 0x0000000900097308 */ /* 0x002e640000001000 */
[----:B-1----:R-:W-:-:S06]  /*1470*/  VIADD R6, R9, 0xffffffe ;  /* 0x0ffffffe09067836 */ /* 0x002fcc0000000000 */
[----:B------:R1:W2:Y:S02]  /*1480*/  F2I.FTZ.U32.TRUNC.NTZ R7, R6 ;  /* 0x0000000600077305 */ /* 0x0002a4000021f000 */
[----:B-1----:R-:W-:Y:S02]  /*1490*/  IMAD.MOV.U32 R6, RZ, RZ, RZ ;  /* 0x000000ffff067224 */ /* 0x002fe400078e00ff */
[----:B--2---:R-:W-:-:S04]  /*14a0*/  IMAD.MOV R11, RZ, RZ, -R7 ;  /* 0x000000ffff0b7224 */ /* 0x004fc800078e0a07 */
[----:B------:R-:W-:-:S04]  /*14b0*/  IMAD R11, R11, R0, RZ ;  /* 0x000000000b0b7224 */ /* 0x000fc800078e02ff */
[----:B0-----:R-:W-:-:S07]  /*14c0*/  IMAD.HI.U32 R7, R7, R11, R6 ;  /* 0x0000000b07077227 */ /* 0x001fce00078e0006 */
.L_x_23:
[----:B------:R-:W-:Y:S01]  /*14d0*/  IABS R10, R8 ;  /* 0x00000008000a7213 */ /* 0x000fe20000000000 */
[----:B------:R-:W-:Y:S01]  /*14e0*/  BSSY.RECONVERGENT B1, `(.L_x_21) ;  /* 0x0000027000017945 */ /* 0x000fe20003800200 */
[----:B------:R-:W-:Y:S02]  /*14f0*/  IABS R5, R4 ;  /* 0x0000000400057213 */ /* 0x000fe40000000000 */
[----:B------:R-:W-:Y:S01]  /*1500*/  ISETP.GE.AND P2, PT, R8, RZ, PT ;  /* 0x000000ff0800720c */ /* 0x000fe20003f46270 */
[----:B------:R-:W-:Y:S01]  /*1510*/  IMAD.HI.U32 R6, R7, R10, RZ ;  /* 0x0000000a07067227 */ /* 0x000fe200078e00ff */
[----:B------:R-:W-:Y:S02]  /*1520*/  LOP3.LUT R11, RZ, R4, RZ, 0x33, !PT ;  /* 0x00000004ff0b7212 */ /* 0x000fe400078e33ff */
[----:B------:R-:W-:Y:S01]  /*1530*/  ISETP.NE.AND P3, PT, R2, RZ, PT ;  /* 0x000000ff0200720c */ /* 0x000fe20003f65270 */
[----:B------:R-:W-:-:S04]  /*1540*/  IMAD.MOV R9, RZ, RZ, -R6 ;  /* 0x000000ffff097224 */ /* 0x000fc800078e0a06 */
[----:B------:R-:W-:-:S05]  /*1550*/  IMAD R9, R5, R9, R10 ;  /* 0x0000000905097224 */ /* 0x000fca00078e020a */
[----:B------:R-:W-:-:S13]  /*1560*/  ISETP.GT.U32.AND P0, PT, R0, R9, PT ;  /* 0x000000090000720c */ /* 0x000fda0003f04070 */
[----:B------:R-:W-:-:S04]  /*1570*/  @!P0 IMAD.IADD R9, R9, 0x1, -R5 ;  /* 0x0000000109098824 */ /* 0x000fc800078e0a05 */
[----:B------:R-:W-:Y:S01]  /*1580*/  IMAD.IADD R10, R9, 0x1, -R5 ;  /* 0x00000001090a7824 */ /* 0x000fe200078e0a05 */
[----:B------:R-:W-:-:S04]  /*1590*/  ISETP.GT.U32.AND P1, PT, R0, R9, PT ;  /* 0x000000090000720c */ /* 0x000fc80003f24070 */
[----:B------:R-:W-:Y:S02]  /*15a0*/  SEL R10, R10, R9, !P1 ;  /* 0x000000090a0a7207 */ /* 0x000fe40004800000 */
[----:B------:R-:W-:-:S03]  /*15b0*/  ISETP.NE.AND P1, PT, R4, RZ, PT ;  /* 0x000000ff0400720c */ /* 0x000fc60003f25270 */
[----:B------:R-:W-:-:S05]  /*15c0*/  @!P2 IMAD.MOV R10, RZ, RZ, -R10 ;  /* 0x000000ffff0aa224 */ /* 0x000fca00078e0a0a */
[----:B------:R-:W-:-:S05]  /*15d0*/  SEL R10, R11, R10, !P1 ;  /* 0x0000000a0b0a7207 */ /* 0x000fca0004800000 */
[----:B------:R0:W-:Y:S01]  /*15e0*/  STL [R13], R10 ;  /* 0x0000000a0d007387 */ /* 0x0001e20000100800 */
[----:B------:R-:W-:Y:S05]  /*15f0*/  @!P3 BRA `(.L_x_22) ;  /* 0x000000000054b947 */ /* 0x000fea0003800000 */
[----:B------:R-:W-:-:S04]  /*1600*/  VIADD R0, R2, 0xffffffff ;  /* 0xffffffff02007836 */ /* 0x000fc80000000000 */
[----:B0-----:R-:W-:-:S05]  /*1610*/  IMAD R10, R0, 0x4, R1 ;  /* 0x00000004000a7824 */ /* 0x001fca00078e0201 */
[----:B------:R-:W2:Y:S01]  /*1620*/  LDL R13, [R10] ;  /* 0x000000000a0d7983 */ /* 0x000ea20000100800 */
[----:B------:R-:W0:Y:S01]  /*1630*/  I2F.RP R12, R5 ;  /* 0x00000005000c7306 */ /* 0x000e220000209400 */
[----:B------:R-:W-:Y:S01]  /*1640*/  IMAD.MOV.U32 R0, RZ, RZ, R5 ;  /* 0x000000ffff007224 */ /* 0x000fe200078e0005 */
[----:B------:R-:W-:Y:S01]  /*1650*/  LOP3.LUT R8, R8, R4, RZ, 0x3c, !PT ;  /* 0x0000000408087212 */ /* 0x000fe200078e3cff */
[----:B------:R-:W-:-:S03]  /*1660*/  @!P0 VIADD R6, R6, 0x1 ;  /* 0x0000000106068836 */ /* 0x000fc60000000000 */
[----:B------:R-:W-:Y:S02]  /*1670*/  ISETP.GE.U32.AND P2, PT, R9, R0, PT ;  /* 0x000000000900720c */ /* 0x000fe40003f46070 */
[----:B------:R-:W-:Y:S01]  /*1680*/  ISETP.GE.AND P4, PT, R8, RZ, PT ;  /* 0x000000ff0800720c */ /* 0x000fe20003f86270 */
[----:B0-----:R-:W0:Y:S10]  /*1690*/  MUFU.RCP R12, R12 ;  /* 0x0000000c000c7308 */ /* 0x001e340000001000 */
[----:B------:R-:W-:-:S04]  /*16a0*/  @P2 VIADD R6, R6, 0x1 ;  /* 0x0000000106062836 */ /* 0x000fc80000000000 */
[----:B------:R-:W-:-:S05]  /*16b0*/  @!P4 IMAD.MOV R6, RZ, RZ, -R6 ;  /* 0x000000ffff06c224 */ /* 0x000fca00078e0a06 */
[----:B------:R-:W-:Y:S01]  /*16c0*/  SEL R6, R11, R6, !P1 ;  /* 0x000000060b067207 */ /* 0x000fe20004800000 */
[----:B0-----:R-:W-:-:S04]  /*16d0*/  VIADD R8, R12, 0xffffffe ;  /* 0x0ffffffe0c087836 */ /* 0x001fc80000000000 */
[----:B------:R-:W0:Y:S01]  /*16e0*/  F2I.FTZ.U32.TRUNC.NTZ R7, R8 ;  /* 0x0000000800077305 */ /* 0x000e22000021f000 */
[----:B--2---:R-:W-:Y:S02]  /*16f0*/  IMAD.IADD R13, R6, 0x1, R13 ;  /* 0x00000001060d7824 */ /* 0x004fe400078e020d */
[----:B0-----:R-:W-:-:S03]  /*1700*/  IMAD.MOV R6, RZ, RZ, -R7 ;  /* 0x000000ffff067224 */ /* 0x001fc600078e0a07 */
[----:B------:R1:W-:Y:S01]  /*1710*/  STL [R10], R13 ;  /* 0x0000000d0a007387 */ /* 0x0003e20000100800 */
[----:B------:R-:W-:Y:S02]  /*1720*/  IMAD R5, R6, R5, RZ ;  /* 0x0000000506057224 */ /* 0x000fe400078e02ff */
[----:B------:R-:W-:-:S04]  /*1730*/  IMAD.MOV.U32 R6, RZ, RZ, RZ ;  /* 0x000000ffff067224 */ /* 0x000fc800078e00ff */
[----:B------:R-:W-:-:S07]  /*1740*/  IMAD.HI.U32 R7, R7, R5, R6 ;  /* 0x0000000507077227 */ /* 0x000fce00078e0006 */
.L_x_22:
[----:B------:R-:W-:Y:S05]  /*1750*/  BSYNC.RECONVERGENT B1 ;  /* 0x0000000000017941 */ /* 0x000fea0003800200 */
.L_x_21:
[----:B------:R-:W-:Y:S05]  /*1760*/  @!P3 BRA `(.L_x_20) ;  /* 0x000000000014b947 */ /* 0x000fea0003800000 */
[----:B------:R-:W-:-:S04]  /*1770*/  VIADD R2, R2, 0xffffffff ;  /* 0xffffffff02027836 */ /* 0x000fc80000000000 */
[----:B01----:R-:W-:-:S05]  /*1780*/  IMAD R13, R2, 0x4, R1 ;  /* 0x00000004020d7824 */ /* 0x003fca00078e0201 */
[----:B------:R-:W2:Y:S02]  /*1790*/  LDL R8, [R13] ;  /* 0x000000000d087983 */ /* 0x000ea40000100800 */
[----:B--2---:R-:W-:-:S13]  /*17a0*/  ISETP.GE.AND P0, PT, R8, R4, PT ;  /* 0x000000040800720c */ /* 0x004fda0003f06270 */
[----:B------:R-:W-:Y:S05]  /*17b0*/  @P0 BRA `(.L_x_23) ;  /* 0xfffffffc00440947 */ /* 0x000fea000383ffff */
.L_x_20:
[----:B------:R-:W-:Y:S05]  /*17c0*/  BSYNC.RECONVERGENT B0 ;  /* 0x0000000000007941 */ /* 0x000fea0003800200 */
.L_x_19:
[----:B0-----:R-:W0:Y:S01]  /*17d0*/  LDC R0, c[0x0][0x3b0] ;  /* 0x0000ec00ff007b82 */ /* 0x001e220000000800 */
[----:B------:R2:W-:Y:S04]  /*17e0*/  STL.128 [R1+0x50], RZ ;  /* 0x000050ff01007387 */ /* 0x0005e80000100c00 */
[----:B------:R2:W-:Y:S04]  /*17f0*/  STL.128 [R1+0x60], RZ ;  /* 0x000060ff01007387 */ /* 0x0005e80000100c00 */
[----:B------:R2:W-:Y:S04]  /*1800*/  STL.128 [R1+0x70], RZ ;  /* 0x000070ff01007387 */ /* 0x0005e80000100c00 */
[----:B------:R2:W-:Y:S04]  /*1810*/  STL.128 [R1+0x80], RZ ;  /* 0x000080ff01007387 */ /* 0x0005e80000100c00 */
[----:B------:R2:W-:Y:S04]  /*1820*/  STL.128 [R1+0x90], RZ ;  /* 0x000090ff01007387 */ /* 0x0005e80000100c00 */
[----:B------:R2:W-:Y:S01]  /*1830*/  STL.128 [R1+0xa0], RZ ;  /* 0x0000a0ff01007387 */ /* 0x0005e20000100c00 */
[----:B0-----:R-:W-:-:S03]  /*1840*/  ISETP.GT.AND P0, PT, R0, RZ, PT ;  /* 0x000000ff0000720c */ /* 0x001fc60003f04270 */
[----:B------:R2:W-:Y:S04]  /*1850*/  STL.128 [R1+0xb0], RZ ;  /* 0x0000b0ff01007387 */ /* 0x0005e80000100c00 */
        /* <DEDUP_REMOVED lines=12> */
[----:B------:R2:W-:Y:S01]  /*1920*/  STL.128 [R1+0x180], RZ ;  /* 0x000180ff01007387 */ /* 0x0005e20000100c00 */
[----:B------:R-:W-:Y:S05]  /*1930*/  @!P0 BRA `(.L_x_24) ;  /* 0x0000000800708947 */ /* 0x000fea0003800000 */
[C---:B------:R-:W-:Y:S01]  /*1940*/  ISETP.GE.U32.AND P0, PT, R0.reuse, 0x10, PT ;  /* 0x000000100000780c */ /* 0x040fe20003f06070 */
[----:B------:R-:W-:Y:S01]  /*1950*/  IMAD.MOV.U32 R2, RZ, RZ, RZ ;  /* 0x000000ffff027224 */ /* 0x000fe200078e00ff */
[----:B------:R-:W-:-:S04]  /*1960*/  LOP3.LUT R23, R0, 0xf, RZ, 0xc0, !PT ;  /* 0x0000000f00177812 */ /* 0x000fc800078ec0ff */
[----:B------:R-:W-:-:S07]  /*1970*/  ISETP.NE.AND P1, PT, R23, RZ, PT ;  /* 0x000000ff1700720c */ /* 0x000fce0003f25270 */
[----:B------:R-:W-:Y:S06]  /*1980*/  @!P0 BRA `(.L_x_25) ;  /* 0x0000000000f88947 */ /* 0x000fec0003800000 */
[----:B------:R-:W0:Y:S01]  /*1990*/  S2UR UR5, SR_CgaCtaId ;  /* 0x00000000000579c3 */ /* 0x000e220000008800 */
[----:B------:R-:W-:Y:S01]  /*19a0*/  LOP3.LUT R2, R0, 0x7ffffff0, RZ, 0xc0, !PT ;  /* 0x7ffffff000027812 */ /* 0x000fe200078ec0ff */
[----:B------:R-:W-:Y:S01]  /*19b0*/  UMOV UR4, 0x400 ;  /* 0x0000040000047882 */ /* 0x000fe20000000000 */
[----:B------:R-:W-:Y:S01]  /*19c0*/  VIADD R21, R1, 0x20 ;  /* 0x0000002001157836 */ /* 0x000fe20000000000 */
[----:B------:R-:W-:Y:S01]  /*19d0*/  UIADD3 UR4, UPT, UPT, UR4, 0x50, URZ ;  /* 0x0000005004047890 */ /* 0x000fe2000fffe0ff */
[----:B------:R-:W-:Y:S02]  /*19e0*/  IMAD.MOV.U32 R20, RZ, RZ, R3 ;  /* 0x000000ffff147224 */ /* 0x000fe400078e0003 */
[----:B------:R-:W-:Y:S01]  /*19f0*/  IMAD.MOV R22, RZ, RZ, -R2 ;  /* 0x000000ffff167224 */ /* 0x000fe200078e0a02 */
[----:B0-----:R-:W-:-:S12]  /*1a00*/  ULEA UR4, UR5, UR4, 0x18 ;  /* 0x0000000405047291 */ /* 0x001fd8000f8ec0ff */
.L_x_26:
[----:B------:R-:W3:Y:S04]  /*1a10*/  LDL.128 R4, [R21+-0x20] ;  /* 0xffffe00015047983 */ /* 0x000ee80000100c00 */
[----:B-1----:R-:W4:Y:S04]  /*1a20*/  LDL.128 R8, [R21+-0x10] ;  /* 0xfffff00015087983 */ /* 0x002f280000100c00 */
[----:B------:R-:W5:Y:S04]  /*1a30*/  LDL.128 R12, [R21] ;  /* 0x00000000150c7983 */ /* 0x000f680000100c00 */
[----:B------:R0:W2:Y:S01]  /*1a40*/  LDL.128 R16, [R21+0x10] ;  /* 0x0000100015107983 */ /* 0x0000a20000100c00 */
[----:B------:R-:W-:-:S05]  /*1a50*/  VIADD R22, R22, 0x10 ;  /* 0x0000001016167836 */ /* 0x000fca0000000000 */
[----:B------:R-:W-:Y:S01]  /*1a60*/  ISETP.NE.AND P0, PT, R22, RZ, PT ;  /* 0x000000ff1600720c */ /* 0x000fe20003f05270 */
[----:B0-----:R-:W-:Y:S01]  /*1a70*/  VIADD R21, R21, 0x40 ;  /* 0x0000004015157836 */ /* 0x001fe20000000000 */
[----:B---3--:R-:W-:Y:S02]  /*1a80*/  LEA R4, R4, UR4, 0x2 ;  /* 0x0000000404047c11 */ /* 0x008fe4000f8e10ff */
[----:B------:R-:W-:Y:S02]  /*1a90*/  LEA R5, R5, UR4, 0x2 ;  /* 0x0000000405057c11 */ /* 0x000fe4000f8e10ff */
[----:B----4-:R-:W-:Y:S02]  /*1aa0*/  LEA R10, R10, UR4, 0x2 ;  /* 0x000000040a0a7c11 */ /* 0x010fe4000f8e10ff */
[----:B------:R-:W-:Y:S01]  /*1ab0*/  LEA R11, R11, UR4, 0x2 ;  /* 0x000000040b0b7c11 */ /* 0x000fe2000f8e10ff */
[----:B------:R-:W-:Y:S01]  /*1ac0*/  LDS.U8 R4, [R4] ;  /* 0x0000000004047984 */ /* 0x000fe20000000000 */
[----:B------:R-:W-:-:S02]  /*1ad0*/  LEA R6, R6, UR4, 0x2 ;  /* 0x0000000406067c11 */ /* 0x000fc4000f8e10ff */
[----:B------:R-:W-:Y:S01]  /*1ae0*/  LEA R7, R7, UR4, 0x2 ;  /* 0x0000000407077c11 */ /* 0x000fe2000f8e10ff */
[----:B------:R-:W0:Y:S01]  /*1af0*/  LDS.U8 R5, [R5] ;  /* 0x0000000005057984 */ /* 0x000e220000000000 */
[----:B------:R-:W-:Y:S02]  /*1b00*/  LEA R8, R8, UR4, 0x2 ;  /* 0x0000000408087c11 */ /* 0x000fe4000f8e10ff */
[----:B------:R-:W-:Y:S01]  /*1b10*/  LEA R9, R9, UR4, 0x2 ;  /* 0x0000000409097c11 */ /* 0x000fe2000f8e10ff */
[----:B------:R-:W-:Y:S01]  /*1b20*/  LDS.U8 R11, [R11] ;  /* 0x000000000b0b7984 */ /* 0x000fe20000000000 */
[----:B-----5:R-:W-:Y:S02]  /*1b30*/  LEA R14, R14, UR4, 0x2 ;  /* 0x000000040e0e7c11 */ /* 0x020fe4000f8e10ff */
[----:B------:R-:W-:Y:S01]  /*1b40*/  LEA R15, R15, UR4, 0x2 ;  /* 0x000000040f0f7c11 */ /* 0x000fe2000f8e10ff */
[----:B------:R-:W1:Y:S01]  /*1b50*/  LDS.U8 R10, [R10] ;  /* 0x000000000a0a7984 */ /* 0x000e620000000000 */
[----:B------:R-:W-:-:S02]  /*1b60*/  LEA R12, R12, UR4, 0x2 ;  /* 0x000000040c0c7c11 */ /* 0x000fc4000f8e10ff */
[----:B------:R-:W-:Y:S01]  /*1b70*/  LEA R13, R13, UR4, 0x2 ;  /* 0x000000040d0d7c11 */ /* 0x000fe2000f8e10ff */
[----:B------:R-:W-:Y:S01]  /*1b80*/  LDS.U8 R7, [R7] ;  /* 0x0000000007077984 */ /* 0x000fe20000000000 */
[----:B--2---:R-:W-:Y:S02]  /*1b90*/  LEA R18, R18, UR4, 0x2 ;  /* 0x0000000412127c11 */ /* 0x004fe4000f8e10ff */
[----:B------:R-:W-:Y:S01]  /*1ba0*/  LEA R19, R19, UR4, 0x2 ;  /* 0x0000000413137c11 */ /* 0x000fe2000f8e10ff */
[----:B------:R-:W2:Y:S01]  /*1bb0*/  LDS.U8 R6, [R6] ;  /* 0x0000000006067984 */ /* 0x000ea20000000000 */
[----:B------:R-:W-:Y:S02]  /*1bc0*/  LEA R16, R16, UR4, 0x2 ;  /* 0x0000000410107c11 */ /* 0x000fe4000f8e10ff */
[----:B------:R-:W-:Y:S01]  /*1bd0*/  LEA R17, R17, UR4, 0x2 ;  /* 0x0000000411117c11 */ /* 0x000fe2000f8e10ff */
[----:B------:R-:W-:Y:S04]  /*1be0*/  LDS.U8 R9, [R9] ;  /* 0x0000000009097984 */ /* 0x000fe80000000000 */
[----:B------:R-:W3:Y:S04]  /*1bf0*/  LDS.U8 R8, [R8] ;  /* 0x0000000008087984 */ /* 0x000ee80000000000 */
[----:B------:R-:W-:Y:S04]  /*1c00*/  LDS.U8 R15, [R15] ;  /* 0x000000000f0f7984 */ /* 0x000fe80000000000 */
[----:B------:R-:W4:Y:S04]  /*1c10*/  LDS.U8 R14, [R14] ;  /* 0x000000000e0e7984 */ /* 0x000f280000000000 */
[----:B------:R-:W-:Y:S04]  /*1c20*/  LDS.U8 R13, [R13] ;  /* 0x000000000d0d7984 */ /* 0x000fe80000000000 */
[----:B------:R-:W5:Y:S01]  /*1c30*/  LDS.U8 R12, [R12] ;  /* 0x000000000c0c7984 */ /* 0x000f620000000000 */
[----:B0-----:R-:W-:-:S03]  /*1c40*/  PRMT R25, R4, 0x3340, R5 ;  /* 0x0000334004197816 */ /* 0x001fc60000000005 */
[----:B------:R-:W-:Y:S04]  /*1c50*/  LDS.U8 R19, [R19] ;  /* 0x0000000013137984 */ /* 0x000fe80000000000 */
[----:B------:R-:W0:Y:S01]  /*1c60*/  LDS.U8 R18, [R18] ;  /* 0x0000000012127984 */ /* 0x000e220000000000 */
[----:B-1----:R-:W-:-:S03]  /*1c70*/  PRMT R5, R10, 0x3340, R11 ;  /* 0x000033400a057816 */ /* 0x002fc6000000000b */
[----:B------:R-:W-:Y:S04]  /*1c80*/  LDS.U8 R17, [R17] ;  /* 0x0000000011117984 */ /* 0x000fe80000000000 */
[----:B------:R-:W1:Y:S01]  /*1c90*/  LDS.U8 R16, [R16] ;  /* 0x0000000010107984 */ /* 0x000e620000000000 */
[----:B--2---:R-:W-:-:S04]  /*1ca0*/  PRMT R6, R6, 0x3340, R7 ;  /* 0x0000334006067816 */ /* 0x004fc80000000007 */
[----:B------:R-:W-:Y:S02]  /*1cb0*/  PRMT R4, R25, 0x5410, R6 ;  /* 0x0000541019047816 */ /* 0x000fe40000000006 */
[----:B---3--:R-:W-:-:S04]  /*1cc0*/  PRMT R10, R8, 0x3340, R9 ;  /* 0x00003340080a7816 */ /* 0x008fc80000000009 */
[----:B------:R-:W-:Y:S02]  /*1cd0*/  PRMT R5, R10, 0x5410, R5 ;  /* 0x000054100a057816 */ /* 0x000fe40000000005 */
[----:B----4-:R-:W-:Y:S02]  /*1ce0*/  PRMT R14, R14, 0x3340, R15 ;  /* 0x000033400e0e7816 */ /* 0x010fe4000000000f */
[----:B-----5:R-:W-:-:S04]  /*1cf0*/  PRMT R13, R12, 0x3340, R13 ;  /* 0x000033400c0d7816 */ /* 0x020fc8000000000d */
[----:B------:R-:W-:Y:S02]  /*1d00*/  PRMT R6, R13, 0x5410, R14 ;  /* 0x000054100d067816 */ /* 0x000fe4000000000e */
[----:B0-----:R-:W-:Y:S02]  /*1d10*/  PRMT R7, R18, 0x3340, R19 ;  /* 0x0000334012077816 */ /* 0x001fe40000000013 */
[----:B-1----:R-:W-:-:S04]  /*1d20*/  PRMT R8, R16, 0x3340, R17 ;  /* 0x0000334010087816 */ /* 0x002fc80000000011 */
[----:B------:R-:W-:-:S05]  /*1d30*/  PRMT R7, R8, 0x5410, R7 ;  /* 0x0000541008077816 */ /* 0x000fca0000000007 */
[----:B------:R0:W-:Y:S02]  /*1d40*/  STL.128 [R20], R4 ;  /* 0x0000000414007387 */ /* 0x0001e40000100c00 */
[----:B0-----:R-:W-:Y:S01]  /*1d50*/  VIADD R20, R20, 0x10 ;  /* 0x0000001014147836 */ /* 0x001fe20000000000 */
[----:B------:R-:W-:Y:S06]  /*1d60*/  @P0 BRA `(.L_x_26) ;  /* 0xfffffffc00280947 */ /* 0x000fec000383ffff */
.L_x_25:
[----:B------:R-:W-:Y:S05]  /*1d70*/  @!P1 BRA `(.L_x_24) ;  /* 0x0000000400609947 */ /* 0x000fea0003800000 */
[----:B------:R-:W-:Y:S02]  /*1d80*/  ISETP.GE.U32.AND P0, PT, R23, 0x8, PT ;  /* 0x000000081700780c */ /* 0x000fe40003f06070 */
[----:B------:R-:W-:-:S04]  /*1d90*/  LOP3.LUT R9, R0, 0x7, RZ, 0xc0, !PT ;  /* 0x0000000700097812 */ /* 0x000fc800078ec0ff */
[----:B------:R-:W-:-:S07]  /*1da0*/  ISETP.NE.AND P1, PT, R9, RZ, PT ;  /* 0x000000ff0900720c */ /* 0x000fce0003f25270 */
[----:B------:R-:W-:Y:S06]  /*1db0*/  @!P0 BRA `(.L_x_27) ;  /* 0x00000000009c8947 */ /* 0x000fec0003800000 */
[----:B------:R-:W-:-:S05]  /*1dc0*/  IMAD R4, R2, 0x4, R1 ;  /* 0x0000000402047824 */ /* 0x000fca00078e0201 */
[----:B------:R-:W3:Y:S01]  /*1dd0*/  LDL R5, [R4] ;  /* 0x0000000004057983 */ /* 0x000ee20000100800 */
[----:B------:R-:W0:Y:S01]  /*1de0*/  S2UR UR5, SR_CgaCtaId ;  /* 0x00000000000579c3 */ /* 0x000e220000008800 */
[----:B------:R-:W-:Y:S01]  /*1df0*/  UMOV UR4, 0x400 ;  /* 0x0000040000047882 */ /* 0x000fe20000000000 */
[----:B-1----:R-:W-:Y:S01]  /*1e00*/  IMAD.IADD R10, R1, 0x1, R2 ;  /* 0x00000001010a7824 */ /* 0x002fe200078e0202 */
[----:B------:R-:W-:-:S04]  /*1e10*/  UIADD3 UR4, UPT, UPT, UR4, 0x50, URZ ;  /* 0x0000005004047890 */ /* 0x000fc8000fffe0ff */
[----:B0-----:R-:W-:-:S06]  /*1e20*/  ULEA UR4, UR5, UR4, 0x18 ;  /* 0x0000000405047291 */ /* 0x001fcc000f8ec0ff */
[----:B---3--:R-:W-:-:S06]  /*1e30*/  LEA R5, R5, UR4, 0x2 ;  /* 0x0000000405057c11 */ /* 0x008fcc000f8e10ff */
[----:B------:R-:W0:Y:S04]  /*1e40*/  LDS R5, [R5] ;  /* 0x0000000005057984 */ /* 0x000e280000000800 */
[----:B0-----:R-:W-:Y:S04]  /*1e50*/  STL.U8 [R10+0x50], R5 ;  /* 0x000050050a007387 */ /* 0x001fe80000100000 */
[----:B------:R-:W3:Y:S02]  /*1e60*/  LDL R6, [R4+0x4] ;  /* 0x0000040004067983 */ /* 0x000ee40000100800 */
        /* <DEDUP_REMOVED lines=23> */
[----:B------:R-:W3:Y:S01]  /*1fe0*/  LDL R8, [R4+0x1c] ;  /* 0x00001c0004087983 */ /* 0x000ee20000100800 */
[----:B------:R-:W-:Y:S01]  /*1ff0*/  VIADD R2, R2, 0x8 ;  /* 0x0000000802027836 */ /* 0x000fe20000000000 */
[----:B---3--:R-:W-:-:S06]  /*2000*/  LEA R8, R8, UR4, 0x2 ;  /* 0x0000000408087c11 */ /* 0x008fcc000f8e10ff */
[----:B------:R-:W0:Y:S04]  /*2010*/  LDS R8, [R8] ;  /* 0x0000000008087984 */ /* 0x000e280000000800 */
[----:B0-----:R0:W-:Y:S02]  /*2020*/  STL.U8 [R10+0x57], R8 ;  /* 0x000057080a007387 */ /* 0x0011e40000100000 */
.L_x_27:
[----:B------:R-:W-:Y:S05]  /*2030*/  @!P1 BRA `(.L_x_24) ;  /* 0x0000000000b09947 */ /* 0x000fea0003800000 */
[----:B------:R-:W-:Y:S02]  /*2040*/  ISETP.GE.U32.AND P0, PT, R9, 0x4, PT ;  /* 0x000000040900780c */ /* 0x000fe40003f06070 */
[----:B0-----:R-:W-:-:S04]  /*2050*/  LOP3.LUT R8, R0, 0x3, RZ, 0xc0, !PT ;  /* 0x0000000300087812 */ /* 0x001fc800078ec0ff */
        /* <DEDUP_REMOVED lines=25> */
.L_x_28:
[----:B------:R-:W-:Y:S05]  /*21f0*/  @!P1 BRA `(.L_x_24) ;  /* 0x0000000000409947 */ /* 0x000fea0003800000 */
[----:B------:R-:W3:Y:S01]  /*2200*/  S2UR UR5, SR_CgaCtaId ;  /* 0x00000000000579c3 */ /* 0x000ee20000008800 */
[----:B------:R-:W-:Y:S01]  /*2210*/  UMOV UR4, 0x400 ;  /* 0x0000040000047882 */ /* 0x000fe20000000000 */
[C---:B------:R-:W-:Y:S01]  /*2220*/  IMAD.IADD R6, R2.reuse, 0x1, R3 ;  /* 0x0000000102067824 */ /* 0x040fe200078e0203 */
[----:B------:R-:W-:Y:S01]  /*2230*/  UIADD3 UR4, UPT, UPT, UR4, 0x50, URZ ;  /* 0x0000005004047890 */ /* 0x000fe2000fffe0ff */
[----:B------:R-:W-:Y:S02]  /*2240*/  IMAD R4, R2, 0x4, R1 ;  /* 0x0000000402047824 */ /* 0x000fe400078e0201 */
[----:B------:R-:W-:Y:S01]  /*2250*/  IMAD.MOV R2, RZ, RZ, -R8 ;  /* 0x000000ffff027224 */ /* 0x000fe200078e0a08 */
[----:B---3--:R-:W-:-:S12]  /*2260*/  ULEA UR4, UR5, UR4, 0x18 ;  /* 0x0000000405047291 */ /* 0x008fd8000f8ec0ff */
.L_x_29:
[----:B------:R3:W4:Y:S01]  /*2270*/  LDL R3, [R4] ;  /* 0x0000000004037983 */ /* 0x0007220000100800 */
[----:B------:R-:W-:-:S05]  /*2280*/  VIADD R2, R2, 0x1 ;  /* 0x0000000102027836 */ /* 0x000fca0000000000 */
[----:B------:R-:W-:Y:S01]  /*2290*/  ISETP.NE.AND P0, PT, R2, RZ, PT ;  /* 0x000000ff0200720c */ /* 0x000fe20003f05270 */
[----:B---3--:R-:W-:Y:S01]  /*22a0*/  VIADD R4, R4, 0x4 ;  /* 0x0000000404047836 */ /* 0x008fe20000000000 */
[----:B----4-:R-:W-:-:S06]  /*22b0*/  LEA R3, R3, UR4, 0x2 ;  /* 0x0000000403037c11 */ /* 0x010fcc000f8e10ff */
[----:B------:R-:W3:Y:S04]  /*22c0*/  LDS R3, [R3] ;  /* 0x0000000003037984 */ /* 0x000ee80000000800 */
[----:B---3--:R3:W-:Y:S02]  /*22d0*/  STL.U8 [R6], R3 ;  /* 0x0000000306007387 */ /* 0x0087e40000100000 */
[----:B---3--:R-:W-:Y:S01]  /*22e0*/  VIADD R6, R6, 0x1 ;  /* 0x0000000106067836 */ /* 0x008fe20000000000 */
[----:B------:R-:W-:Y:S06]  /*22f0*/  @P0 BRA `(.L_x_29) ;  /* 0xfffffffc00dc0947 */ /* 0x000fec000383ffff */
.L_x_24:
[----:B------:R-:W-:Y:S02]  /*2300*/  IMAD.MOV.U32 R3, RZ, RZ, 0x80 ;  /* 0x00000080ff037424 */ /* 0x000fe400078e00ff */
[----:B------:R-:W-:-:S05]  /*2310*/  IMAD.IADD R2, R1, 0x1, R0 ;  /* 0x0000000101027824 */ /* 0x000fca00078e0200 */
[----:B------:R3:W-:Y:S04]  /*2320*/  STL.U8 [R2+0x50], R3 ;  /* 0x0000500302007387 */ /* 0x0007e80000100000 */
[----:B------:R-:W4:Y:S04]  /*2330*/  LDL.128 R16, [R1+0x60] ;  /* 0x0000600001107983 */ /* 0x000f280000100c00 */
[----:B0-----:R-:W5:Y:S04]  /*2340*/  LDL.128 R4, [R1+0x50] ;  /* 0x0000500001047983 */ /* 0x001f680000100c00 */
[----:B-1----:R-:W2:Y:S04]  /*2350*/  LDL.128 R12, [R1+0x70] ;  /* 0x00007000010c7983 */ /* 0x002ea80000100c00 */
[----:B------:R-:W2:Y:S04]  /*2360*/  LDL.64 R8, [R1+0x80] ;  /* 0x0000800001087983 */ /* 0x000ea80000100a00 */
[----:B------:R-:W2:Y:S01]  /*2370*/  LDL R10, [R1+0x88] ;  /* 0x00008800010a7983 */ /* 0x000ea20000100800 */
[----:B------:R-:W-:Y:S01]  /*2380*/  IMAD.SHL.U32 R11, R0, 0x8, RZ ;  /* 0x00000008000b7824 */ /* 0x000fe200078e00ff */
[----:B------:R-:W-:Y:S01]  /*2390*/  UMOV UR4, URZ ;  /* 0x000000ff00047c82 */ /* 0x000fe20008000000 */
[----:B---3--:R-:W-:Y:S01]  /*23a0*/  VIADD R2, R1, 0x78 ;  /* 0x0000007801027836 */ /* 0x008fe20000000000 */
[----:B----4-:R-:W-:-:S02]  /*23b0*/  PRMT R16, R16, 0x123, RZ ;  /* 0x0000012310107816 */ /* 0x010fc400000000ff */
[----:B------:R-:W-:Y:S02]  /*23c0*/  PRMT R17, R17, 0x123, RZ ;  /* 0x0000012311117816 */ /* 0x000fe400000000ff */
[----:B------:R-:W-:Y:S02]  /*23d0*/  PRMT R18, R18, 0x123, RZ ;  /* 0x0000012312127816 */ /* 0x000fe400000000ff */
[----:B------:R-:W-:Y:S02]  /*23e0*/  PRMT R19, R19, 0x123, RZ ;  /* 0x0000012313137816 */ /* 0x000fe400000000ff */
[----:B-----5:R-:W-:Y:S02]  /*23f0*/  PRMT R4, R4, 0x123, RZ ;  /* 0x0000012304047816 */ /* 0x020fe400000000ff */
[----:B------:R-:W-:Y:S01]  /*2400*/  PRMT R5, R5, 0x123, RZ ;  /* 0x0000012305057816 */ /* 0x000fe200000000ff */
[----:B------:R0:W-:Y:S01]  /*2410*/  STL.128 [R1+0x60], R16 ;  /* 0x0000601001007387 */ /* 0x0001e20000100c00 */
[----:B------:R-:W-:-:S02]  /*2420*/  PRMT R6, R6, 0x123, RZ ;  /* 0x0000012306067816 */ /* 0x000fc400000000ff */
[----:B------:R-:W-:Y:S02]  /*2430*/  PRMT R7, R7, 0x123, RZ ;  /* 0x0000012307077816 */ /* 0x000fe400000000ff */
[----:B--2---:R-:W-:Y:S02]  /*2440*/  PRMT R12, R12, 0x123, RZ ;  /* 0x000001230c0c7816 */ /* 0x004fe400000000ff */
[----:B------:R-:W-:Y:S01]  /*2450*/  PRMT R8, R8, 0x123, RZ ;  /* 0x0000012308087816 */ /* 0x000fe200000000ff */
[----:B------:R0:W-:Y:S01]  /*2460*/  STL.128 [R1+0x50], R4 ;  /* 0x0000500401007387 */ /* 0x0001e20000100c00 */
[----:B------:R-:W-:Y:S02]  /*2470*/  PRMT R9, R9, 0x123, RZ ;  /* 0x0000012309097816 */ /* 0x000fe400000000ff */
[----:B------:R-:W-:Y:S02]  /*2480*/  PRMT R10, R10, 0x123, RZ ;  /* 0x000001230a0a7816 */ /* 0x000fe400000000ff */
[----:B------:R-:W-:-:S02]  /*2490*/  PRMT R13, R13, 0x123, RZ ;  /* 0x000001230d0d7816 */ /* 0x000fc400000000ff */
[----:B------:R-:W-:Y:S01]  /*24a0*/  PRMT R14, R14, 0x123, RZ ;  /* 0x000001230e0e7816 */ /* 0x000fe200000000ff */
[----:B------:R0:W-:Y:S01]  /*24b0*/  STL.128 [R1+0x80], R8 ;  /* 0x0000800801007387 */ /* 0x0001e20000100c00 */
[----:B------:R-:W-:-:S05]  /*24c0*/  PRMT R15, R15, 0x123, RZ ;  /* 0x000001230f0f7816 */ /* 0x000fca00000000ff */
[----:B------:R0:W-:Y:S02]  /*24d0*/  STL.128 [R1+0x70], R12 ;  /* 0x0000700c01007387 */ /* 0x0001e40000100c00 */
.L_x_30:
[----:B------:R-:W2:Y:S04]  /*24e0*/  LDL R3, [R2+0xc] ;  /* 0x00000c0002037983 */ /* 0x000ea80000100800 */
[----:B0-----:R-:W2:Y:S04]  /*24f0*/  LDL.64 R12, [R2+-0x8] ;  /* 0xfffff800020c7983 */ /* 0x001ea80000100a00 */
[----:B------:R-:W2:Y:S04]  /*2500*/  LDL.128 R8, [R2+-0x28] ;  /* 0xffffd80002087983 */ /* 0x000ea80000100c00 */
[----:B------:R-:W3:Y:S04]  /*2510*/  LDL R6, [R2+0x10] ;  /* 0x0000100002067983 */ /* 0x000ee80000100800 */
[----:B------:R-:W4:Y:S04]  /*2520*/  LDL R16, [R2+0x4] ;  /* 0x0000040002107983 */ /* 0x000f280000100800 */
[----:B------:R-:W4:Y:S04]  /*2530*/  LDL R15, [R2+-0x14] ;  /* 0xffffec00020f7983 */ /* 0x000f280000100800 */
[----:B------:R-:W5:Y:S04]  /*2540*/  LDL R5, [R2+0x14] ;  /* 0x0000140002057983 */ /* 0x000f680000100800 */
[----:B------:R-:W5:Y:S04]  /*2550*/  LDL R7, [R2+-0x18] ;  /* 0xffffe80002077983 */ /* 0x000f680000100800 */
[----:B------:R-:W5:Y:S04]  /*2560*/  LDL R18, [R2+-0x8] ;  /* 0xfffff80002127983 */ /* 0x000f680000100800 */
[----:B------:R-:W5:Y:S04]  /*2570*/  LDL R20, [R2+0x14] ;  /* 0x0000140002147983 */ /* 0x000f680000100800 */
[----:B------:R-:W5:Y:S01]  /*2580*/  LDL R19, [R2+0xc] ;  /* 0x00000c0002137983 */ /* 0x000f620000100800 */
[----:B--2---:R-:W-:-:S02]  /*2590*/  LOP3.LUT R3, R10, R12, R3, 0x96, !PT ;  /* 0x0000000c0a037212 */ /* 0x004fc400078e9603 */
[----:B---3--:R-:W-:Y:S02]  /*25a0*/  LOP3.LUT R12, R11, R13, R6, 0x96, !PT ;  /* 0x0000000d0b0c7212 */ /* 0x008fe400078e9606 */
[----:B------:R-:W-:Y:S02]  /*25b0*/  LOP3.LUT R3, R3, R8, RZ, 0x3c, !PT ;  /* 0x0000000803037212 */ /* 0x000fe400078e3cff */
[----:B------:R-:W-:Y:S02]  /*25c0*/  LOP3.LUT R9, R12, R9, RZ, 0x3c, !PT ;  /* 0x000000090c097212 */ /* 0x000fe400078e3cff */
[----:B------:R-:W2:Y:S01]  /*25d0*/  LDL.64 R12, [R2+0x8] ;  /* 0x00000800020c7983 */ /* 0x000ea20000100a00 */
[----:B----4-:R-:W-:Y:S02]  /*25e0*/  LOP3.LUT R15, R11, R16, R15, 0x96, !PT ;  /* 0x000000100b0f7212 */ /* 0x010fe400078e960f */
[----:B------:R-:W-:Y:S02]  /*25f0*/  SHF.L.W.U32.HI R16, R3, 0x1, R3 ;  /* 0x0000000103107819 */ /* 0x000fe40000010e03 */
[----:B------:R-:W-:-:S02]  /*2600*/  SHF.L.W.U32.HI R17, R9, 0x1, R9 ;  /* 0x0000000109117819 */ /* 0x000fc40000010e09 */
[----:B-----5:R-:W-:Y:S02]  /*2610*/  LOP3.LUT R5, R7, R14, R5, 0x96, !PT ;  /* 0x0000000e07057212 */ /* 0x020fe400078e9605 */
[----:B------:R-:W-:Y:S02]  /*2620*/  LOP3.LUT R15, R15, R16, RZ, 0x3c, !PT ;  /* 0x000000100f0f7212 */ /* 0x000fe400078e3cff */
[----:B------:R-:W-:Y:S01]  /*2630*/  LOP3.LUT R5, R5, R10, RZ, 0x3c, !PT ;  /* 0x0000000a05057212 */ /* 0x000fe200078e3cff */
[----:B------:R0:W-:Y:S01]  /*2640*/  STL.64 [R2+0x18], R16 ;  /* 0x0000181002007387 */ /* 0x0001e20000100a00 */
[----:B------:R-:W-:Y:S02]  /*2650*/  SHF.L.W.U32.HI R15, R15, 0x1, R15 ;  /* 0x000000010f0f7819 */ /* 0x000fe40000010e0f */
[----:B------:R-:W-:Y:S01]  /*2660*/  SHF.L.W.U32.HI R5, R5, 0x1, R5 ;  /* 0x0000000105057819 */ /* 0x000fe20000010e05 */
[----:B------:R-:W2:Y:S04]  /*2670*/  LDL.128 R8, [R2+-0x18] ;  /* 0xffffe80002087983 */ /* 0x000ea80000100c00 */
[----:B------:R-:W2:Y:S04]  /*2680*/  LDL R3, [R2+0x1c] ;  /* 0x00001c0002037983 */ /* 0x000ea80000100800 */
[----:B------:R1:W-:Y:S04]  /*2690*/  STL [R2+0x20], R5 ;  /* 0x0000200502007387 */ /* 0x0003e80000100800 */
[----:B------:R3:W-:Y:S04]  /*26a0*/  STL [R2+0x24], R15 ;  /* 0x0000240f02007387 */ /* 0x0007e80000100800 */
[----:B------:R-:W4:Y:S04]  /*26b0*/  LDL R7, [R2+0x24] ;  /* 0x0000240002077983 */ /* 0x000f280000100800 */
[----:B------:R-:W5:Y:S04]  /*26c0*/  LDL R14, [R2+0x20] ;  /* 0x00002000020e7983 */ /* 0x000f680000100800 */
[----:B0-----:R-:W3:Y:S01]  /*26d0*/  LDL R16, [R2+-0x4] ;  /* 0xfffffc0002107983 */ /* 0x001ee20000100800 */
[----:B--2---:R-:W-:-:S04]  /*26e0*/  LOP3.LUT R3, R10, R12, R3, 0x96, !PT ;  /* 0x0000000c0a037212 */ /* 0x004fc800078e9603 */
[----:B------:R-:W-:Y:S02]  /*26f0*/  LOP3.LUT R3, R3, R8, RZ, 0x3c, !PT ;  /* 0x0000000803037212 */ /* 0x000fe400078e3cff */
[----:B----4-:R-:W-:Y:S02]  /*2700*/  LOP3.LUT R7, R18, R6, R7, 0x96, !PT ;  /* 0x0000000612077212 */ /* 0x010fe400078e9607 */
[----:B-----5:R-:W-:Y:S01]  /*2710*/  LOP3.LUT R8, R11, R13, R14, 0x96, !PT ;  /* 0x0000000d0b087212 */ /* 0x020fe200078e960e */
[----:B------:R-:W2:Y:S01]  /*2720*/  LDL R18, [R2+0x8] ;  /* 0x0000080002127983 */ /* 0x000ea20000100800 */
[----:B------:R-:W-:Y:S02]  /*2730*/  SHF.L.W.U32.HI R6, R3, 0x1, R3 ;  /* 0x0000000103067819 */ /* 0x000fe40000010e03 */
[----:B---3--:R-:W-:Y:S02]  /*2740*/  LOP3.LUT R11, R11, R20, R16, 0x96, !PT ;  /* 0x000000140b0b7212 */ /* 0x008fe400078e9610 */
[----:B------:R-:W-:Y:S01]  /*2750*/  LOP3.LUT R8, R8, R9, RZ, 0x3c, !PT ;  /* 0x0000000908087212 */ /* 0x000fe200078e3cff */
[----:B------:R-:W3:Y:S01]  /*2760*/  LDL.64 R16, [R2+0x18] ;  /* 0x0000180002107983 */ /* 0x000ee20000100a00 */
[----:B------:R-:W-:-:S02]  /*2770*/  LOP3.LUT R10, R7, R10, RZ, 0x3c, !PT ;  /* 0x0000000a070a7212 */ /* 0x000fc400078e3cff */
[----:B------:R-:W-:Y:S01]  /*2780*/  LOP3.LUT R11, R11, R6, RZ, 0x3c, !PT ;  /* 0x000000060b0b7212 */ /* 0x000fe200078e3cff */
[----:B------:R-:W4:Y:S01]  /*2790*/  LDL R20, [R2+0x24] ;  /* 0x0000240002147983 */ /* 0x000f220000100800 */
[----:B------:R-:W-:Y:S02]  /*27a0*/  SHF.L.W.U32.HI R7, R8, 0x1, R8 ;  /* 0x0000000108077819 */ /* 0x000fe40000010e08 */
[----:B------:R-:W-:Y:S02]  /*27b0*/  SHF.L.W.U32.HI R3, R10, 0x1, R10 ;  /* 0x000000010a037819 */ /* 0x000fe40000010e0a */
[----:B-1----:R-:W-:Y:S01]  /*27c0*/  SHF.L.W.U32.HI R5, R11, 0x1, R11 ;  /* 0x000000010b057819 */ /* 0x002fe20000010e0b */
[----:B------:R0:W-:Y:S04]  /*27d0*/  STL.64 [R2+0x28], R6 ;  /* 0x0000280602007387 */ /* 0x0001e80000100a00 */
[----:B------:R1:W-:Y:S04]  /*27e0*/  STL [R2+0x30], R3 ;  /* 0x0000300302007387 */ /* 0x0003e80000100800 */
[----:B------:R-:W3:Y:S04]  /*27f0*/  LDL.128 R8, [R2+-0x8] ;  /* 0xfffff80002087983 */ /* 0x000ee80000100c00 */
[----:B------:R-:W3:Y:S04]  /*2800*/  LDL R13, [R2+0x2c] ;  /* 0x00002c00020d7983 */ /* 0x000ee80000100800 */
[----:B------:R-:W0:Y:S04]  /*2810*/  LDL R12, [R2+0x30] ;  /* 0x00003000020c7983 */ /* 0x000e280000100800 */
[----:B------:R-:W-:Y:S04]  /*2820*/  STL [R2+0x34], R5 ;  /* 0x0000340502007387 */ /* 0x000fe80000100800 */
[----:B------:R-:W2:Y:S01]  /*2830*/  LDL R15, [R2+0x34] ;  /* 0x00003400020f7983 */ /* 0x000ea20000100800 */
[----:B---3--:R-:W-:-:S02]  /*2840*/  LOP3.LUT R13, R10, R16, R13, 0x96, !PT ;  /* 0x000000100a0d7212 */ /* 0x008fc400078e960d */
[----:B0-----:R-:W-:Y:S02]  /*2850*/  LOP3.LUT R6, R11, R17, R12, 0x96, !PT ;  /* 0x000000110b067212 */ /* 0x001fe400078e960c */
[----:B------:R-:W-:Y:S02]  /*2860*/  LOP3.LUT R8, R13, R8, RZ, 0x3c, !PT ;  /* 0x000000080d087212 */ /* 0x000fe400078e3cff */
[----:B------:R-:W-:Y:S01]  /*2870*/  LOP3.LUT R6, R6, R9, RZ, 0x3c, !PT ;  /* 0x0000000906067212 */ /* 0x000fe200078e3cff */
[----:B------:R-:W3:Y:S01]  /*2880*/  LDL R13, [R2+0x18] ;  /* 0x00001800020d7983 */ /* 0x000ee20000100800 */
[----:B--2---:R-:W-:Y:S02]  /*2890*/  LOP3.LUT R15, R18, R14, R15, 0x96, !PT ;  /* 0x0000000e120f7212 */ /* 0x004fe400078e960f */
[----:B------:R-:W-:Y:S01]  /*28a0*/  SHF.L.W.U32.HI R16, R8, 0x1, R8 ;  /* 0x0000000108107819 */ /* 0x000fe20000010e08 */
[----:B------:R-:W2:Y:S01]  /*28b0*/  LDL R18, [R2+0x1c] ;  /* 0x00001c0002127983 */ /* 0x000ea20000100800 */
[----:B------:R-:W-:-:S02]  /*28c0*/  SHF.L.W.U32.HI R17, R6, 0x1, R6 ;  /* 0x0000000106117819 */ /* 0x000fc40000010e06 */
[----:B------:R-:W-:Y:S01]  /*28d0*/  LOP3.LUT R15, R15, R10, RZ, 0x3c, !PT ;  /* 0x0000000a0f0f7212 */ /* 0x000fe200078e3cff */
[----:B------:R-:W5:Y:S01]  /*28e0*/  LDL.64 R6, [R2+0x28] ;  /* 0x0000280002067983 */ /* 0x000f620000100a00 */
[----:B----4-:R-:W-:Y:S02]  /*28f0*/  LOP3.LUT R19, R11, R20, R19, 0x96, !PT ;  /* 0x000000140b137212 */ /* 0x010fe400078e9613 */
[----:B------:R-:W-:Y:S01]  /*2900*/  SHF.L.W.U32.HI R15, R15, 0x1, R15 ;  /* 0x000000010f0f7819 */ /* 0x000fe20000010e0f */
[----:B------:R0:W-:Y:S01]  /*2910*/  STL.64 [R2+0x38], R16 ;  /* 0x0000381002007387 */ /* 0x0001e20000100a00 */
[----:B------:R-:W-:-:S03]  /*2920*/  LOP3.LUT R19, R19, R16, RZ, 0x3c, !PT ;  /* 0x0000001013137212 */ /* 0x000fc600078e3cff */
[----:B------:R-:W5:Y:S01]  /*2930*/  LDL.128 R8, [R2+0x8] ;  /* 0x0000080002087983 */ /* 0x000f620000100c00 */
[----:B------:R-:W-:-:S03]  /*2940*/  SHF.L.W.U32.HI R19, R19, 0x1, R19 ;  /* 0x0000000113137819 */ /* 0x000fc60000010e13 */
[----:B-1----:R-:W5:Y:S04]  /*2950*/  LDL R3, [R2+0x3c] ;  /* 0x00003c0002037983 */ /* 0x002f680000100800 */
[----:B------:R-:W-:Y:S04]  /*2960*/  STL [R2+0x40], R15 ;  /* 0x0000400f02007387 */ /* 0x000fe80000100800 */
[----:B------:R-:W4:Y:S04]  /*2970*/  LDL R14, [R2+0x40] ;  /* 0x00004000020e7983 */ /* 0x000f280000100800 */
[----:B0-----:R-:W2:Y:S04]  /*2980*/  LDL R16, [R2+0x34] ;  /* 0x0000340002107983 */ /* 0x001ea80000100800 */
[----:B------:R0:W-:Y:S04]  /*2990*/  STL [R2+0x44], R19 ;  /* 0x0000441302007387 */ /* 0x0001e80000100800 */
[----:B------:R-:W3:Y:S04]  /*29a0*/  LDL R5, [R2+0x44] ;  /* 0x0000440002057983 */ /* 0x000ee80000100800 */
[----:B------:R-:W3:Y:S04]  /*29b0*/  LDL R20, [R2+0x3c] ;  /* 0x00003c0002147983 */ /* 0x000ee80000100800 */
[----:B0-----:R-:W3:Y:S01]  /*29c0*/  LDL R19, [R2+0x2c] ;  /* 0x00002c0002137983 */ /* 0x001ee20000100800 */
[----:B-----5:R-:W-:-:S04]  /*29d0*/  LOP3.LUT R3, R10, R6, R3, 0x96, !PT ;  /* 0x000000060a037212 */ /* 0x020fc800078e9603 */
[----:B------:R-:W-:Y:S02]  /*29e0*/  LOP3.LUT R3, R3, R8, RZ, 0x3c, !PT ;  /* 0x0000000803037212 */ /* 0x000fe400078e3cff */
[C---:B----4-:R-:W-:Y:S02]  /*29f0*/  LOP3.LUT R6, R11.reuse, R7, R14, 0x96, !PT ;  /* 0x000000070b067212 */ /* 0x050fe400078e960e */
[----:B--2---:R-:W-:Y:S02]  /*2a00*/  LOP3.LUT R11, R11, R16, R18, 0x96, !PT ;  /* 0x000000100b0b7212 */ /* 0x004fe400078e9612 */
[----:B------:R-:W-:Y:S01]  /*2a10*/  SHF.L.W.U32.HI R16, R3, 0x1, R3 ;  /* 0x0000000103107819 */ /* 0x000fe20000010e03 */
[----:B------:R-:W2:Y:S01]  /*2a20*/  LDL R18, [R2+0x28] ;  /* 0x0000280002127983 */ /* 0x000ea20000100800 */
[----:B------:R-:W-:Y:S02]  /*2a30*/  LOP3.LUT R6, R6, R9, RZ, 0x3c, !PT ;  /* 0x0000000906067212 */ /* 0x000fe400078e3cff */
[----:B---3--:R-:W-:-:S02]  /*2a40*/  LOP3.LUT R5, R13, R12, R5, 0x96, !PT ;  /* 0x0000000c0d057212 */ /* 0x008fc400078e9605 */
[----:B------:R-:W-:Y:S02]  /*2a50*/  LOP3.LUT R11, R11, R16, RZ, 0x3c, !PT ;  /* 0x000000100b0b7212 */ /* 0x000fe400078e3cff */
[----:B------:R-:W-:Y:S02]  /*2a60*/  LOP3.LUT R5, R5, R10, RZ, 0x3c, !PT ;  /* 0x0000000a05057212 */ /* 0x000fe400078e3cff */
[----:B------:R-:W-:Y:S02]  /*2a70*/  SHF.L.W.U32.HI R17, R6, 0x1, R6 ;  /* 0x0000000106117819 */ /* 0x000fe40000010e06 */
[----:B------:R-:W-:Y:S01]  /*2a80*/  SHF.L.W.U32.HI R3, R11, 0x1, R11 ;  /* 0x000000010b037819 */ /* 0x000fe20000010e0b */
[----:B------:R-:W3:Y:S01]  /*2a90*/  LDL.64 R6, [R2+0x38] ;  /* 0x0000380002067983 */ /* 0x000ee20000100a00 */
[----:B------:R-:W-:-:S03]  /*2aa0*/  SHF.L.W.U32.HI R5, R5, 0x1, R5 ;  /* 0x0000000105057819 */ /* 0x000fc60000010e05 */
[----:B------:R0:W-:Y:S04]  /*2ab0*/  STL.64 [R2+0x48], R16 ;  /* 0x0000481002007387 */ /* 0x0001e80000100a00 */
[----:B------:R-:W3:Y:S04]  /*2ac0*/  LDL.128 R8, [R2+0x18] ;  /* 0x0000180002087983 */ /* 0x000ee80000100c00 */
[----:B------:R-:W3:Y:S04]  /*2ad0*/  LDL R13, [R2+0x4c] ;  /* 0x00004c00020d7983 */ /* 0x000ee80000100800 */
[----:B------:R1:W-:Y:S04]  /*2ae0*/  STL [R2+0x54], R3 ;  /* 0x0000540302007387 */ /* 0x0003e80000100800 */
[----:B------:R4:W-:Y:S04]  /*2af0*/  STL [R2+0x50], R5 ;  /* 0x0000500502007387 */ /* 0x0009e80000100800 */
[----:B------:R-:W2:Y:S04]  /*2b00*/  LDL R15, [R2+0x54] ;  /* 0x00005400020f7983 */ /* 0x000ea80000100800 */
[----:B------:R-:W5:Y:S04]  /*2b10*/  LDL R12, [R2+0x50] ;  /* 0x00005000020c7983 */ /* 0x000f680000100800 */
[----:B0-----:R-:W4:Y:S01]  /*2b20*/  LDL R16, [R2+0x44] ;  /* 0x0000440002107983 */ /* 0x001f220000100800 */
[----:B---3--:R-:W-:-:S04]  /*2b30*/  LOP3.LUT R13, R10, R6, R13, 0x96, !PT ;  /* 0x000000060a0d7212 */ /* 0x008fc800078e960d */
[----:B------:R-:W-:Y:S02]  /*2b40*/  LOP3.LUT R8, R13, R8, RZ, 0x3c, !PT ;  /* 0x000000080d087212 */ /* 0x000fe400078e3cff */
[----:B------:R-:W3:Y:S01]  /*2b50*/  LDL R13, [R2+0x38] ;  /* 0x00003800020d7983 */ /* 0x000ee20000100800 */
[----:B--2---:R-:W-:Y:S02]  /*2b60*/  LOP3.LUT R15, R18, R14, R15, 0x96, !PT ;  /* 0x0000000e120f7212 */ /* 0x004fe400078e960f */
[----:B------:R-:W-:Y:S01]  /*2b70*/  SHF.L.W.U32.HI R6, R8, 0x1, R8 ;  /* 0x0000000108067819 */ /* 0x000fe20000010e08 */
[----:B------:R-:W2:Y:S01]  /*2b80*/  LDL R18, [R2+0x54] ;  /* 0x0000540002127983 */ /* 0x000ea20000100800 */
[----:B-----5:R-:W-:Y:S02]  /*2b90*/  LOP3.LUT R14, R11, R7, R12, 0x96, !PT ;  /* 0x000000070b0e7212 */ /* 0x020fe400078e960c */
[----:B------:R-:W-:Y:S02]  /*2ba0*/  LOP3.LUT R15, R15, R10, RZ, 0x3c, !PT ;  /* 0x0000000a0f0f7212 */ /* 0x000fe400078e3cff */
[----:B----4-:R-:W-:-:S02]  /*2bb0*/  LOP3.LUT R19, R11, R16, R19, 0x96, !PT ;  /* 0x000000100b137212 */ /* 0x010fc400078e9613 */
[----:B------:R-:W-:Y:S01]  /*2bc0*/  LOP3.LUT R9, R14, R9, RZ, 0x3c, !PT ;  /* 0x000000090e097212 */ /* 0x000fe200078e3cff */
[----:B------:R-:W4:Y:S01]  /*2bd0*/  LDL.64 R16, [R2+0x48] ;  /* 0x0000480002107983 */ /* 0x000f220000100a00 */
[----:B------:R-:W-:Y:S02]  /*2be0*/  LOP3.LUT R19, R19, R6, RZ, 0x3c, !PT ;  /* 0x0000000613137212 */ /* 0x000fe400078e3cff */
[----:B------:R-:W-:Y:S02]  /*2bf0*/  SHF.L.W.U32.HI R7, R9, 0x1, R9 ;  /* 0x0000000109077819 */ /* 0x000fe40000010e09 */
[----:B------:R-:W-:Y:S01]  /*2c00*/  SHF.L.W.U32.HI R15, R15, 0x1, R15 ;  /* 0x000000010f0f7819 */ /* 0x000fe20000010e0f */
[----:B------:R-:W4:Y:S01]  /*2c10*/  LDL.128 R8, [R2+0x28] ;  /* 0x0000280002087983 */ /* 0x000f220000100c00 */
[----:B------:R-:W-:-:S03]  /*2c20*/  SHF.L.W.U32.HI R19, R19, 0x1, R19 ;  /* 0x0000000113137819 */ /* 0x000fc60000010e13 */
[----:B------:R-:W-:Y:S04]  /*2c30*/  STL.64 [R2+0x58], R6 ;  /* 0x0000580602007387 */ /* 0x000fe80000100a00 */
[----:B------:R-:W-:Y:S04]  /*2c40*/  STL [R2+0x60], R15 ;  /* 0x0000600f02007387 */ /* 0x000fe80000100800 */
[----:B-1----:R-:W4:Y:S04]  /*2c50*/  LDL R3, [R2+0x5c] ;  /* 0x00005c0002037983 */ /* 0x002f280000100800 */
[----:B------:R-:W5:Y:S04]  /*2c60*/  LDL R14, [R2+0x60] ;  /* 0x00006000020e7983 */ /* 0x000f680000100800 */
[----:B------:R0:W-:Y:S04]  /*2c70*/  STL [R2+0x64], R19 ;  /* 0x0000641302007387 */ /* 0x0001e80000100800 */
[----:B------:R-:W3:Y:S04]  /*2c80*/  LDL R5, [R2+0x64] ;  /* 0x0000640002057983 */ /* 0x000ee80000100800 */
[----:B0-----:R-:W2:Y:S01]  /*2c90*/  LDL R19, [R2+0x4c] ;  /* 0x00004c0002137983 */ /* 0x001ea20000100800 */
[----:B----4-:R-:W-:-:S02]  /*2ca0*/  LOP3.LUT R3, R10, R16, R3, 0x96, !PT ;  /* 0x000000100a037212 */ /* 0x010fc400078e9603 */
[----:B-----5:R-:W-:Y:S02]  /*2cb0*/  LOP3.LUT R6, R11, R17, R14, 0x96, !PT ;  /* 0x000000110b067212 */ /* 0x020fe400078e960e */
[----:B------:R-:W-:Y:S02]  /*2cc0*/  LOP3.LUT R3, R3, R8, RZ, 0x3c, !PT ;  /* 0x0000000803037212 */ /* 0x000fe400078e3cff */
[----:B------:R-:W-:Y:S02]  /*2cd0*/  LOP3.LUT R6, R6, R9, RZ, 0x3c, !PT ;  /* 0x0000000906067212 */ /* 0x000fe400078e3cff */
[----:B---3--:R-:W-:Y:S02]  /*2ce0*/  LOP3.LUT R5, R13, R12, R5, 0x96, !PT ;  /* 0x0000000c0d057212 */ /* 0x008fe400078e9605 */
[----:B--2---:R-:W-:Y:S02]  /*2cf0*/  LOP3.LUT R11, R11, R18, R20, 0x96, !PT ;  /* 0x000000120b0b7212 */ /* 0x004fe400078e9614 */
[----:B------:R-:W-:Y:S01]  /*2d00*/  LOP3.LUT R5, R5, R10, RZ, 0x3c, !PT ;  /* 0x0000000a05057212 */ /* 0x000fe200078e3cff */
[----:B------:R-:W2:Y:S01]  /*2d10*/  LDL R18, [R2+0x48] ;  /* 0x0000480002127983 */ /* 0x000ea20000100800 */
[----:B------:R-:W-:-:S02]  /*2d20*/  SHF.L.W.U32.HI R16, R3, 0x1, R3 ;  /* 0x0000000103107819 */ /* 0x000fc40000010e03 */
[----:B------:R-:W-:Y:S02]  /*2d30*/  SHF.L.W.U32.HI R17, R6, 0x1, R6 ;  /* 0x0000000106117819 */ /* 0x000fe40000010e06 */
[----:B------:R-:W-:Y:S01]  /*2d40*/  SHF.L.W.U32.HI R5, R5, 0x1, R5 ;  /* 0x0000000105057819 */ /* 0x000fe20000010e05 */
[----:B------:R-:W3:Y:S01]  /*2d50*/  LDL.64 R6, [R2+0x58] ;  /* 0x0000580002067983 */ /* 0x000ee20000100a00 */
[----:B------:R-:W-:-:S03]  /*2d60*/  LOP3.LUT R3, R11, R16, RZ, 0x3c, !PT ;  /* 0x000000100b037212 */ /* 0x000fc600078e3cff */
[----:B------:R0:W-:Y:S04]  /*2d70*/  STL.64 [R2+0x68], R16 ;  /* 0x0000681002007387 */ /* 0x0001e80000100a00 */
[----:B------:R-:W3:Y:S04]  /*2d80*/  LDL.128 R8, [R2+0x38] ;  /* 0x0000380002087983 */ /* 0x000ee80000100c00 */
[----:B------:R-:W3:Y:S01]  /*2d90*/  LDL R13, [R2+0x6c] ;  /* 0x00006c00020d7983 */ /* 0x000ee20000100800 */
[----:B------:R-:W-:-:S03]  /*2da0*/  SHF.L.W.U32.HI R3, R3, 0x1, R3 ;  /* 0x0000000103037819 */ /* 0x000fc60000010e03 */
[----:B------:R-:W-:Y:S04]  /*2db0*/  STL [R2+0x70], R5 ;  /* 0x0000700502007387 */ /* 0x000fe80000100800 */
[----:B------:R-:W4:Y:S04]  /*2dc0*/  LDL R12, [R2+0x70] ;  /* 0x00007000020c7983 */ /* 0x000f280000100800 */
[----:B0-----:R-:W5:Y:S04]  /*2dd0*/  LDL R16, [R2+0x64] ;  /* 0x0000640002107983 */ /* 0x001f680000100800 */
[----:B------:R0:W-:Y:S04]  /*2de0*/  STL [R2+0x74], R3 ;  /* 0x0000740302007387 */ /* 0x0001e80000100800 */
[----:B------:R-:W2:Y:S01]  /*2df0*/  LDL R15, [R2+0x74] ;  /* 0x00007400020f7983 */ /* 0x000ea20000100800 */
[----:B---3--:R-:W-:-:S04]  /*2e00*/  LOP3.LUT R13, R10, R6, R13, 0x96, !PT ;  /* 0x000000060a0d7212 */ /* 0x008fc800078e960d */
[----:B------:R-:W-:Y:S02]  /*2e10*/  LOP3.LUT R8, R13, R8, RZ, 0x3c, !PT ;  /* 0x000000080d087212 */ /* 0x000fe400078e3cff */
[----:B------:R-:W3:Y:S01]  /*2e20*/  LDL R13, [R2+0x58] ;  /* 0x00005800020d7983 */ /* 0x000ee20000100800 */
[C---:B----4-:R-:W-:Y:S02]  /*2e30*/  LOP3.LUT R6, R11.reuse, R7, R12, 0x96, !PT ;  /* 0x000000070b067212 */ /* 0x050fe400078e960c */
[----:B-----5:R-:W-:Y:S02]  /*2e40*/  LOP3.LUT R19, R11, R16, R19, 0x96, !PT ;  /* 0x000000100b137212 */ /* 0x020fe400078e9613 */
[----:B------:R-:W-:Y:S02]  /*2e50*/  LOP3.LUT R6, R6, R9, RZ, 0x3c, !PT ;  /* 0x0000000906067212 */ /* 0x000fe400078e3cff */
[----:B------:R-:W-:Y:S02]  /*2e60*/  SHF.L.W.U32.HI R16, R8, 0x1, R8 ;  /* 0x0000000108107819 */ /* 0x000fe40000010e08 */
[----:B------:R-:W-:-:S02]  /*2e70*/  SHF.L.W.U32.HI R17, R6, 0x1, R6 ;  /* 0x0000000106117819 */ /* 0x000fc40000010e06 */
[----:B--2---:R-:W-:Y:S01]  /*2e80*/  LOP3.LUT R15, R18, R14, R15, 0x96, !PT ;  /* 0x0000000e120f7212 */ /* 0x004fe200078e960f */
[----:B------:R-:W2:Y:S01]  /*2e90*/  LDL.64 R6, [R2+0x68] ;  /* 0x0000680002067983 */ /* 0x000ea20000100a00 */
[----:B0-----:R-:W-:Y:S02]  /*2ea0*/  LOP3.LUT R3, R19, R16, RZ, 0x3c, !PT ;  /* 0x0000001013037212 */ /* 0x001fe400078e3cff */
[----:B------:R-:W-:Y:S01]  /*2eb0*/  LOP3.LUT R15, R15, R10, RZ, 0x3c, !PT ;  /* 0x0000000a0f0f7212 */ /* 0x000fe200078e3cff */
[----:B------:R0:W-:Y:S01]  /*2ec0*/  STL.64 [R2+0x78], R16 ;  /* 0x0000781002007387 */ /* 0x0001e20000100a00 */
[----:B------:R-:W-:-:S03]  /*2ed0*/  SHF.L.W.U32.HI R21, R3, 0x1, R3 ;  /* 0x0000000103157819 */ /* 0x000fc60000010e03 */
[----:B------:R-:W2:Y:S01]  /*2ee0*/  LDL.128 R8, [R2+0x48] ;  /* 0x0000480002087983 */ /* 0x000ea20000100c00 */
[----:B------:R-:W-:-:S03]  /*2ef0*/  SHF.L.W.U32.HI R19, R15, 0x1, R15 ;  /* 0x000000010f137819 */ /* 0x000fc60000010e0f */
[----:B------:R-:W2:Y:S04]  /*2f00*/  LDL R3, [R2+0x7c] ;  /* 0x00007c0002037983 */ /* 0x000ea80000100800 */
[----:B------:R-:W-:Y:S04]  /*2f10*/  STL [R2+0x80], R19 ;  /* 0x0000801302007387 */ /* 0x000fe80000100800 */
[----:B------:R-:W-:Y:S04]  /*2f20*/  STL [R2+0x84], R21 ;  /* 0x0000841502007387 */ /* 0x000fe80000100800 */
[----:B------:R-:W4:Y:S04]  /*2f30*/  LDL R15, [R2+0x5c] ;  /* 0x00005c00020f7983 */ /* 0x000f280000100800 */
[----:B------:R-:W3:Y:S04]  /*2f40*/  LDL R5, [R2+0x84] ;  /* 0x0000840002057983 */ /* 0x000ee80000100800 */
[----:B------:R-:W5:Y:S04]  /*2f50*/  LDL R14, [R2+0x80] ;  /* 0x00008000020e7983 */ /* 0x000f680000100800 */
[----:B0-----:R-:W4:Y:S01]  /*2f60*/  LDL R16, [R2+0x74] ;  /* 0x0000740002107983 */ /* 0x001f220000100800 */
[----:B------:R-:W-:-:S04]  /*2f70*/  UIADD3 UR4, UPT, UPT, UR4, 0x20, URZ ;  /* 0x0000002004047890 */ /* 0x000fc8000fffe0ff */
[----:B------:R-:W-:Y:S01]  /*2f80*/  UISETP.NE.AND UP0, UPT, UR4, 0x40, UPT ;  /* 0x000000400400788c */ /* 0x000fe2000bf05270 */
[----:B--2---:R-:W-:-:S04]  /*2f90*/  LOP3.LUT R3, R10, R6, R3, 0x96, !PT ;  /* 0x000000060a037212 */ /* 0x004fc800078e9603 */
[----:B------:R-:W-:-:S04]  /*2fa0*/  LOP3.LUT R3, R3, R8, RZ, 0x3c, !PT ;  /* 0x0000000803037212 */ /* 0x000fc800078e3cff */
[----:B------:R-:W-:Y:S02]  /*2fb0*/  SHF.L.W.U32.HI R6, R3, 0x1, R3 ;  /* 0x0000000103067819 */ /* 0x000fe40000010e03 */
[----:B---3--:R-:W-:Y:S02]  /*2fc0*/  LOP3.LUT R5, R13, R12, R5, 0x96, !PT ;  /* 0x0000000c0d057212 */ /* 0x008fe400078e9605 */
[C---:B-----5:R-:W-:Y:S02]  /*2fd0*/  LOP3.LUT R8, R11.reuse, R7, R14, 0x96, !PT ;  /* 0x000000070b087212 */ /* 0x060fe400078e960e */
[----:B----4-:R-:W-:Y:S02]  /*2fe0*/  LOP3.LUT R15, R11, R16, R15, 0x96, !PT ;  /* 0x000000100b0f7212 */ /* 0x010fe400078e960f */
[----:B------:R-:W-:Y:S02]  /*2ff0*/  LOP3.LUT R8, R8, R9, RZ, 0x3c, !PT ;  /* 0x0000000908087212 */ /* 0x000fe400078e3cff */
[----:B------:R-:W-:-:S02]  /*3000*/  LOP3.LUT R5, R5, R10, RZ, 0x3c, !PT ;  /* 0x0000000a05057212 */ /* 0x000fc400078e3cff */
[----:B------:R-:W-:Y:S02]  /*3010*/  LOP3.LUT R15, R15, R6, RZ, 0x3c, !PT ;  /* 0x000000060f0f7212 */ /* 0x000fe400078e3cff */
[----:B------:R-:W-:Y:S02]  /*3020*/  SHF.L.W.U32.HI R7, R8, 0x1, R8 ;  /* 0x0000000108077819 */ /* 0x000fe40000010e08 */
[----:B------:R-:W-:Y:S02]  /*3030*/  SHF.L.W.U32.HI R5, R5, 0x1, R5 ;  /* 0x0000000105057819 */ /* 0x000fe40000010e05 */
[----:B------:R-:W-:Y:S01]  /*3040*/  SHF.L.W.U32.HI R15, R15, 0x1, R15 ;  /* 0x000000010f0f7819 */ /* 0x000fe20000010e0f */
[----:B------:R-:W-:Y:S01]  /*3050*/  VIADD R3, R2, 0x80 ;  /* 0x0000008002037836 */ /* 0x000fe20000000000 */
[----:B------:R-:W-:Y:S04]  /*3060*/  STL.64 [R2+0x88], R6 ;  /* 0x0000880602007387 */ /* 0x000fe80000100a00 */
[----:B------:R-:W-:Y:S04]  /*3070*/  STL [R2+0x90], R5 ;  /* 0x0000900502007387 */ /* 0x000fe80000100800 */
[----:B------:R0:W-:Y:S02]  /*3080*/  STL [R2+0x94], R15 ;  /* 0x0000940f02007387 */ /* 0x0001e40000100800 */
[----:B0-----:R-:W-:Y:S01]  /*3090*/  IMAD.MOV.U32 R2, RZ, RZ, R3 ;  /* 0x000000ffff027224 */ /* 0x001fe200078e0003 */
[----:B------:R-:W-:Y:S06]  /*30a0*/  BRA.U UP0, `(.L_x_30) ;  /* 0xfffffff5000c7547 */ /* 0x000fec000b83ffff */
[----:B------:R-:W2:Y:S04]  /*30b0*/  LDL R24, [R1+0x54] ;  /* 0x0000540001187983 */ /* 0x000ea80000100800 */
[----:B------:R-:W3:Y:S04]  /*30c0*/  LDL.64 R2, [R1+0x58] ;  /* 0x0000580001027983 */ /* 0x000ee80000100a00 */
[----:B------:R-:W4:Y:S04]  /*30d0*/  LDL.128 R8, [R1+0x60] ;  /* 0x0000600001087983 */ /* 0x000f280000100c00 */
[----:B------:R-:W5:Y:S04]  /*30e0*/  LDL.128 R16, [R1+0x70] ;  /* 0x0000700001107983 */ /* 0x000f680000100c00 */
[----:B------:R-:W5:Y:S04]  /*30f0*/  LDL.128 R12, [R1+0x80] ;  /* 0x00008000010c7983 */ /* 0x000f680000100c00 */
[----:B------:R-:W5:Y:S01]  /*3100*/  LDL.128 R20, [R1+0x90] ;  /* 0x0000900001147983 */ /* 0x000f620000100c00 */
[C---:B------:R-:W-:Y:S01]  /*3110*/  VIADD R5, R4.reuse, 0x9fb498b3 ;  /* 0x9fb498b304057836 */ /* 0x040fe20000000000 */
[----:B------:R-:W-:-:S04]  /*3120*/  IADD3 R7, PT, PT, -R4, 0x604b674c, RZ ;  /* 0x604b674c04077810 */ /* 0x000fc80007ffe1ff */
[----:B------:R-:W-:-:S04]  /*3130*/  LOP3.LUT R6, R5, 0x59d148c0, RZ, 0xc0, !PT ;  /* 0x59d148c005067812 */ /* 0x000fc800078ec0ff */
[----:B------:R-:W-:Y:S02]  /*3140*/  LOP3.LUT R6, R6, 0x7bf36ae2, R7, 0xf8, !PT ;  /* 0x7bf36ae206067812 */ /* 0x000fe400078ef807 */
[----:B--2---:R-:W-:-:S05]  /*3150*/  LEA.HI R4, R5, R24, R5, 0x5 ;  /* 0x0000001805047211 */ /* 0x004fca00078f2805 */
[----:B------:R-:W-:Y:S01]  /*3160*/  VIADD R7, R4, 0x66b0cd0d ;  /* 0x66b0cd0d04077836 */ /* 0x000fe20000000000 */
[----:B------:R-:W-:-:S04]  /*3170*/  SHF.L.W.U32.HI R4, R5, 0x1e, R5 ;  /* 0x0000001e05047819 */ /* 0x000fc80000010e05 */
[C-C-:B------:R-:W-:Y:S02]  /*3180*/  LEA.HI R25, R7.reuse, R6, R7.reuse, 0x5 ;  /* 0x0000000607197211 */ /* 0x140fe400078f2807 */
[----:B------:R-:W-:Y:S02]  /*3190*/  SHF.L.W.U32.HI R24, R7, 0x1e, R7 ;  /* 0x0000001e07187819 */ /* 0x000fe40000010e07 */
[----:B---3--:R-:W-:Y:S02]  /*31a0*/  IADD3 R25, PT, PT, R25, -0xcc2a969, R2 ;  /* 0xf33d569719197810 */ /* 0x008fe40007ffe002 */
[----:B------:R-:W-:Y:S02]  /*31b0*/  LOP3.LUT R2, R7, 0x59d148c0, R4, 0xac, !PT ;  /* 0x59d148c007027812 */ /* 0x000fe400078eac04 */
[C-C-:B------:R-:W-:Y:S02]  /*31c0*/  SHF.L.W.U32.HI R27, R25.reuse, 0x1e, R25.reuse ;  /* 0x0000001e191b7819 */ /* 0x140fe40000010e19 */
[----:B------:R-:W-:-:S04]  /*31d0*/  LEA.HI R2, R25, R2, R25, 0x5 ;  /* 0x0000000219027211 */ /* 0x000fc800078f2819 */
[----:B------:R-:W-:Y:S02]  /*31e0*/  IADD3 R3, PT, PT, R2, -0x298a1b85, R3 ;  /* 0xd675e47b02037810 */ /* 0x000fe40007ffe003 */
[----:B------:R-:W-:Y:S02]  /*31f0*/  LOP3.LUT R2, R4, R25, R24, 0xb8, !PT ;  /* 0x0000001904027212 */ /* 0x000fe400078eb818 */
[----:B------:R-:W-:Y:S02]  /*3200*/  LOP3.LUT R5, R24, R3, R27, 0xb8, !PT ;  /* 0x0000000318057212 */ /* 0x000fe400078eb81b */
[----:B------:R-:W-:-:S03]  /*3210*/  LEA.HI R25, R3, R2, R3, 0x5 ;  /* 0x0000000203197211 */ /* 0x000fc600078f2803 */
[----:B------:R-:W-:Y:S01]  /*3220*/  IMAD.IADD R2, R4, 0x1, R5 ;  /* 0x0000000104027824 */ /* 0x000fe200078e0205 */
[----:B----4-:R-:W-:Y:S01]  /*3230*/  IADD3 R25, PT, PT, R25, -0x4bac3da7, R8 ;  /* 0xb453c25919197810 */ /* 0x010fe20007ffe008 */
[----:B------:R-:W2:Y:S03]  /*3240*/  LDL.128 R4, [R1+0xa0] ;  /* 0x0000a00001047983 */ /* 0x000ea60000100c00 */
[----:B------:R-:W-:Y:S02]  /*3250*/  LEA.HI R8, R25, R2, R25, 0x5 ;  /* 0x0000000219087211 */ /* 0x000fe400078f2819 */
[----:B------:R-:W-:Y:S02]  /*3260*/  SHF.L.W.U32.HI R2, R3, 0x1e, R3 ;  /* 0x0000001e03027819 */ /* 0x000fe40000010e03 */
[----:B------:R-:W-:Y:S02]  /*3270*/  IADD3 R9, PT, PT, R8, 0x5a827999, R9 ;  /* 0x5a82799908097810 */ /* 0x000fe40007ffe009 */
[----:B------:R-:W-:-:S05]  /*3280*/  LOP3.LUT R3, R27, R25, R2, 0xb8, !PT ;  /* 0x000000191b037212 */ /* 0x000fca00078eb802 */
[----:B------:R-:W-:Y:S01]  /*3290*/  IMAD.IADD R24, R24, 0x1, R3 ;  /* 0x0000000118187824 */ /* 0x000fe200078e0203 */
[----:B------:R-:W-:-:S04]  /*32a0*/  SHF.L.W.U32.HI R3, R25, 0x1e, R25 ;  /* 0x0000001e19037819 */ /* 0x000fc80000010e19 */
[----:B------:R-:W-:Y:S02]  /*32b0*/  LEA.HI R29, R9, R24, R9, 0x5 ;  /* 0x00000018091d7211 */ /* 0x000fe400078f2809 */
[----:B------:R-:W-:Y:S02]  /*32c0*/  LOP3.LUT R8, R2, R9, R3, 0xb8, !PT ;  /* 0x0000000902087212 */ /* 0x000fe400078eb803 */
[----:B------:R-:W-:Y:S02]  /*32d0*/  IADD3 R10, PT, PT, R29, 0x5a827999, R10 ;  /* 0x5a8279991d0a7810 */ /* 0x000fe40007ffe00a */
[----:B------:R-:W-:Y:S01]  /*32e0*/  SHF.L.W.U32.HI R24, R9, 0x1e, R9 ;  /* 0x0000001e09187819 */ /* 0x000fe20000010e09 */
[----:B------:R-:W-:Y:S01]  /*32f0*/  IMAD.IADD R27, R27, 0x1, R8 ;  /* 0x000000011b1b7824 */ /* 0x000fe200078e0208 */
[----:B------:R-:W-:Y:S02]  /*3300*/  SHF.L.W.U32.HI R25, R10, 0x1e, R10 ;  /* 0x0000001e0a197819 */ /* 0x000fe40000010e0a */
[----:B------:R-:W-:-:S02]  /*3310*/  LOP3.LUT R9, R3, R10, R24, 0xb8, !PT ;  /* 0x0000000a03097212 */ /* 0x000fc400078eb818 */
[----:B------:R-:W-:-:S03]  /*3320*/  LEA.HI R26, R10, R27, R10, 0x5 ;  /* 0x0000001b0a1a7211 */ /* 0x000fc600078f280a */
[----:B------:R-:W-:Y:S01]  /*3330*/  IMAD.IADD R9, R2, 0x1, R9 ;  /* 0x0000000102097824 */ /* 0x000fe200078e0209 */
[----:B------:R-:W-:-:S04]  /*3340*/  IADD3 R26, PT, PT, R26, 0x5a827999, R11 ;  /* 0x5a8279991a1a7810 */ /* 0x000fc80007ffe00b */
[----:B------:R-:W-:Y:S02]  /*3350*/  LEA.HI R9, R26, R9, R26, 0x5 ;  /* 0x000000091a097211 */ /* 0x000fe400078f281a */
[----:B------:R-:W-:Y:S02]  /*3360*/  LOP3.LUT R2, R24, R26, R25, 0xb8, !PT ;  /* 0x0000001a18027212 */ /* 0x000fe400078eb819 */
[----:B-----5:R-:W-:Y:S02]  /*3370*/  IADD3 R27, PT, PT, R9, 0x5a827999, R16 ;  /* 0x5a827999091b7810 */ /* 0x020fe40007ffe010 */
[----:B------:R-:W3:Y:S01]  /*3380*/  LDL.128 R8, [R1+0xb0] ;  /* 0x0000b00001087983 */ /* 0x000ee20000100c00 */
[----:B------:R-:W-:-:S05]  /*3390*/  IMAD.IADD R2, R3, 0x1, R2 ;  /* 0x0000000103027824 */ /* 0x000fca00078e0202 */
[----:B------:R-:W-:Y:S02]  /*33a0*/  LEA.HI R16, R27, R2, R27, 0x5 ;  /* 0x000000021b107211 */ /* 0x000fe400078f281b */
[----:B------:R-:W-:-:S04]  /*33b0*/  SHF.L.W.U32.HI R2, R26, 0x1e, R26 ;  /* 0x0000001e1a027819 */ /* 0x000fc80000010e1a */
[----:B------:R-:W-:Y:S02]  /*33c0*/  LOP3.LUT R3, R25, R27, R2, 0xb8, !PT ;  /* 0x0000001b19037212 */ /* 0x000fe400078eb802 */
[----:B------:R-:W-:-:S03]  /*33d0*/  IADD3 R17, PT, PT, R16, 0x5a827999, R17 ;  /* 0x5a82799910117810 */ /* 0x000fc60007ffe011 */
[----:B------:R-:W-:Y:S01]  /*33e0*/  IMAD.IADD R24, R24, 0x1, R3 ;  /* 0x0000000118187824 */ /* 0x000fe200078e0203 */
[----:B------:R-:W-:-:S04]  /*33f0*/  SHF.L.W.U32.HI R3, R27, 0x1e, R27 ;  /* 0x0000001e1b037819 */ /* 0x000fc80000010e1b */
[----:B------:R-:W-:Y:S02]  /*3400*/  LOP3.LUT R16, R2, R17, R3, 0xb8, !PT ;  /* 0x0000001102107212 */ /* 0x000fe400078eb803 */
[C-C-:B------:R-:W-:Y:S02]  /*3410*/  LEA.HI R29, R17.reuse, R24, R17.reuse, 0x5 ;  /* 0x00000018111d7211 */ /* 0x140fe400078f2811 */
[----:B------:R-:W-:Y:S01]  /*3420*/  SHF.L.W.U32.HI R24, R17, 0x1e, R17 ;  /* 0x0000001e11187819 */ /* 0x000fe20000010e11 */
[----:B------:R-:W-:Y:S01]  /*3430*/  IMAD.IADD R25, R25, 0x1, R16 ;  /* 0x0000000119197824 */ /* 0x000fe200078e0210 */
[----:B------:R-:W-:-:S04]  /*3440*/  IADD3 R18, PT, PT, R29, 0x5a827999, R18 ;  /* 0x5a8279991d127810 */ /* 0x000fc80007ffe012 */
[----:B------:R-:W-:Y:S02]  /*3450*/  LEA.HI R26, R18, R25, R18, 0x5 ;  /* 0x00000019121a7211 */ /* 0x000fe400078f2812 */
[----:B------:R-:W-:Y:S02]  /*3460*/  LOP3.LUT R17, R3, R18, R24, 0xb8, !PT ;  /* 0x0000001203117212 */ /* 0x000fe400078eb818 */
[----:B------:R-:W-:Y:S02]  /*3470*/  IADD3 R26, PT, PT, R26, 0x5a827999, R19 ;  /* 0x5a8279991a1a7810 */ /* 0x000fe40007ffe013 */
[----:B------:R-:W-:Y:S01]  /*3480*/  SHF.L.W.U32.HI R25, R18, 0x1e, R18 ;  /* 0x0000001e12197819 */ /* 0x000fe20000010e12 */
[----:B------:R-:W-:-:S03]  /*3490*/  IMAD.IADD R17, R2, 0x1, R17 ;  /* 0x0000000102117824 */ /* 0x000fc600078e0211 */
[----:B------:R-:W-:Y:S02]  /*34a0*/  LOP3.LUT R2, R24, R26, R25, 0xb8, !PT ;  /* 0x0000001a18027212 */ /* 0x000fe400078eb819 */
[----:B------:R-:W-:-:S03]  /*34b0*/  LEA.HI R17, R26, R17, R26, 0x5 ;  /* 0x000000111a117211 */ /* 0x000fc600078f281a */
[----:B------:R-:W-:Y:S01]  /*34c0*/  IMAD.IADD R2, R3, 0x1, R2 ;  /* 0x0000000103027824 */ /* 0x000fe200078e0202 */
[----:B------:R-:W-:Y:S02]  /*34d0*/  IADD3 R27, PT, PT, R17, 0x5a827999, R12 ;  /* 0x5a827999111b7810 */ /* 0x000fe40007ffe00c */
[----:B------:R-:W4:Y:S02]  /*34e0*/  LDL.128 R16, [R1+0xc0] ;  /* 0x0000c00001107983 */ /* 0x000f240000100c00 */
        /* <DEDUP_REMOVED lines=20> */
[----:B------:R-:W-:Y:S02]  /*3630*/  SHF.L.W.U32.HI R20, R15, 0x1e, R15 ;  /* 0x0000001e0f147819 */ /* 0x000fe40000010e0f */
[----:B------:R-:W-:-:S04]  /*3640*/  LEA.HI R12, R3, R12, R3, 0x5 ;  /* 0x0000000c030c7211 */ /* 0x000fc800078f2803 */
[----:B------:R-:W-:Y:S02]  /*3650*/  IADD3 R27, PT, PT, R12, 0x5a827999, R21 ;  /* 0x5a8279990c1b7810 */ /* 0x000fe40007ffe015 */
[----:B------:R-:W-:Y:S01]  /*3660*/  LOP3.LUT R21, R25, R3, R20, 0xb8, !PT ;  /* 0x0000000319157212 */ /* 0x000fe200078eb814 */
[----:B------:R-:W5:Y:S01]  /*3670*/  LDL.128 R12, [R1+0xd0] ;  /* 0x0000d000010c7983 */ /* 0x000f620000100c00 */
[----:B------:R-:W-:-:S03]  /*3680*/  SHF.L.W.U32.HI R3, R3, 0x1e, R3 ;  /* 0x0000001e03037819 */ /* 0x000fc60000010e03 */
[----:B------:R-:W-:Y:S01]  /*3690*/  IMAD.IADD R24, R24, 0x1, R21 ;  /* 0x0000000118187824 */ /* 0x000fe200078e0215 */
[----:B------:R-:W-:-:S04]  /*36a0*/  LOP3.LUT R2, R20, R27, R3, 0xb8, !PT ;  /* 0x0000001b14027212 */ /* 0x000fc800078eb803 */
[--C-:B------:R-:W-:Y:S01]  /*36b0*/  LEA.HI R21, R27, R24, R27.reuse, 0x5 ;  /* 0x000000181b157211 */ /* 0x100fe200078f281b */
[----:B------:R-:W-:Y:S01]  /*36c0*/  IMAD.IADD R25, R25, 0x1, R2 ;  /* 0x0000000119197824 */ /* 0x000fe200078e0202 */
[----:B------:R-:W-:Y:S02]  /*36d0*/  SHF.L.W.U32.HI R2, R27, 0x1e, R27 ;  /* 0x0000001e1b027819 */ /* 0x000fe40000010e1b */
[----:B------:R-:W-:-:S04]  /*36e0*/  IADD3 R22, PT, PT, R21, 0x5a827999, R22 ;  /* 0x5a82799915167810 */ /* 0x000fc80007ffe016 */
[C-C-:B------:R-:W-:Y:S02]  /*36f0*/  LEA.HI R24, R22.reuse, R25, R22.reuse, 0x5 ;  /* 0x0000001916187211 */ /* 0x140fe400078f2816 */
[----:B------:R-:W-:Y:S02]  /*3700*/  LOP3.LUT R21, R22, R2, R3, 0x96, !PT ;  /* 0x0000000216157212 */ /* 0x000fe400078e9603 */
[----:B------:R-:W-:Y:S02]  /*3710*/  IADD3 R23, PT, PT, R24, 0x5a827999, R23 ;  /* 0x5a82799918177810 */ /* 0x000fe40007ffe017 */
[----:B------:R-:W-:Y:S01]  /*3720*/  SHF.L.W.U32.HI R24, R22, 0x1e, R22 ;  /* 0x0000001e16187819 */ /* 0x000fe20000010e16 */
[----:B------:R-:W-:-:S03]  /*3730*/  IMAD.IADD R20, R20, 0x1, R21 ;  /* 0x0000000114147824 */ /* 0x000fc600078e0215 */
[C---:B------:R-:W-:Y:S02]  /*3740*/  LOP3.LUT R22, R23.reuse, R24, R2, 0x96, !PT ;  /* 0x0000001817167212 */ /* 0x040fe400078e9602 */
[----:B------:R-:W-:-:S03]  /*3750*/  LEA.HI R25, R23, R20, R23, 0x5 ;  /* 0x0000001417197211 */ /* 0x000fc600078f2817 */
[----:B------:R-:W-:Y:S01]  /*3760*/  IMAD.IADD R22, R3, 0x1, R22 ;  /* 0x0000000103167824 */ /* 0x000fe200078e0216 */
[----:B--2---:R-:W-:Y:S02]  /*3770*/  IADD3 R25, PT, PT, R25, 0x6ed9eba1, R4 ;  /* 0x6ed9eba119197810 */ /* 0x004fe40007ffe004 */
[----:B------:R-:W-:Y:S02]  /*3780*/  SHF.L.W.U32.HI R4, R23, 0x1e, R23 ;  /* 0x0000001e17047819 */ /* 0x000fe40000010e17 */
[C---:B------:R-:W-:Y:S02]  /*3790*/  LEA.HI R26, R25.reuse, R22, R25, 0x5 ;  /* 0x00000016191a7211 */ /* 0x040fe400078f2819 */
[----:B------:R-:W2:Y:S01]  /*37a0*/  LDL.128 R20, [R1+0xe0] ;  /* 0x0000e00001147983 */ /* 0x000ea20000100c00 */
[----:B------:R-:W-:Y:S02]  /*37b0*/  LOP3.LUT R3, R25, R4, R24, 0x96, !PT ;  /* 0x0000000419037212 */ /* 0x000fe400078e9618 */
[----:B------:R-:W-:-:S03]  /*37c0*/  IADD3 R5, PT, PT, R26, 0x6ed9eba1, R5 ;  /* 0x6ed9eba11a057810 */ /* 0x000fc60007ffe005 */
[----:B------:R-:W-:Y:S01]  /*37d0*/  IMAD.IADD R2, R2, 0x1, R3 ;  /* 0x0000000102027824 */ /* 0x000fe200078e0203 */
[----:B------:R-:W-:-:S04]  /*37e0*/  SHF.L.W.U32.HI R3, R25, 0x1e, R25 ;  /* 0x0000001e19037819 */ /* 0x000fc80000010e19 */
[C---:B------:R-:W-:Y:S02]  /*37f0*/  LOP3.LUT R25, R5.reuse, R3, R4, 0x96, !PT ;  /* 0x0000000305197212 */ /* 0x040fe400078e9604 */
[C-C-:B------:R-:W-:Y:S02]  /*3800*/  LEA.HI R27, R5.reuse, R2, R5.reuse, 0x5 ;  /* 0x00000002051b7211 */ /* 0x140fe400078f2805 */
[----:B------:R-:W-:Y:S01]  /*3810*/  SHF.L.W.U32.HI R2, R5, 0x1e, R5 ;  /* 0x0000001e05027819 */ /* 0x000fe20000010e05 */
[----:B------:R-:W-:Y:S01]  /*3820*/  IMAD.IADD R25, R24, 0x1, R25 ;  /* 0x0000000118197824 */ /* 0x000fe200078e0219 */
[----:B------:R-:W-:-:S04]  /*3830*/  IADD3 R6, PT, PT, R27, 0x6ed9eba1, R6 ;  /* 0x6ed9eba11b067810 */ /* 0x000fc80007ffe006 */
[C---:B------:R-:W-:Y:S02]  /*3840*/  LOP3.LUT R5, R6.reuse, R2, R3, 0x96, !PT ;  /* 0x0000000206057212 */ /* 0x040fe400078e9603 */
[----:B------:R-:W-:-:S03]  /*3850*/  LEA.HI R24, R6, R25, R6, 0x5 ;  /* 0x0000001906187211 */ /* 0x000fc600078f2806 */
[----:B------:R-:W-:Y:S01]  /*3860*/  IMAD.IADD R4, R4, 0x1, R5 ;  /* 0x0000000104047824 */ /* 0x000fe200078e0205 */
[----:B------:R-:W-:Y:S02]  /*3870*/  IADD3 R25, PT, PT, R24, 0x6ed9eba1, R7 ;  /* 0x6ed9eba118197810 */ /* 0x000fe40007ffe007 */
[----:B------:R-:W-:Y:S02]  /*3880*/  SHF.L.W.U32.HI R24, R6, 0x1e, R6 ;  /* 0x0000001e06187819 */ /* 0x000fe40000010e06 */
[C---:B------:R-:W-:Y:S02]  /*3890*/  LEA.HI R5, R25.reuse, R4, R25, 0x5 ;  /* 0x0000000419057211 */ /* 0x040fe400078f2819 */
[----:B------:R-:W-:-:S05]  /*38a0*/  LOP3.LUT R6, R25, R24, R2, 0x96, !PT ;  /* 0x0000001819067212 */ /* 0x000fca00078e9602 */
[----:B------:R-:W-:Y:S01]  /*38b0*/  IMAD.IADD R3, R3, 0x1, R6 ;  /* 0x0000000103037824 */ /* 0x000fe200078e0206 */
[----:B---3--:R-:W-:Y:S02]  /*38c0*/  IADD3 R26, PT, PT, R5, 0x6ed9eba1, R8 ;  /* 0x6ed9eba1051a7810 */ /* 0x008fe40007ffe008 */
[----:B------:R-:W3:Y:S02]  /*38d0*/  LDL.128 R4, [R1+0xf0] ;  /* 0x0000f00001047983 */ /* 0x000ee40000100c00 */
[----:B------:R-:W-:Y:S02]  /*38e0*/  LEA.HI R8, R26, R3, R26, 0x5 ;  /* 0x000000031a087211 */ /* 0x000fe400078f281a */
[----:B------:R-:W-:Y:S02]  /*38f0*/  SHF.L.W.U32.HI R3, R25, 0x1e, R25 ;  /* 0x0000001e19037819 */ /* 0x000fe40000010e19 */
[----:B------:R-:W-:Y:S02]  /*3900*/  IADD3 R8, PT, PT, R8, 0x6ed9eba1, R9 ;  /* 0x6ed9eba108087810 */ /* 0x000fe40007ffe009 */
[----:B------:R-:W-:-:S05]  /*3910*/  LOP3.LUT R9, R26, R3, R24, 0x96, !PT ;  /* 0x000000031a097212 */ /* 0x000fca00078e9618 */
[----:B------:R-:W-:Y:S01]  /*3920*/  IMAD.IADD R9, R2, 0x1, R9 ;  /* 0x0000000102097824 */ /* 0x000fe200078e0209 */
[----:B------:R-:W-:-:S04]  /*3930*/  SHF.L.W.U32.HI R2, R26, 0x1e, R26 ;  /* 0x0000001e1a027819 */ /* 0x000fc80000010e1a */
[C---:B------:R-:W-:Y:S02]  /*3940*/  LEA.HI R9, R8.reuse, R9, R8, 0x5 ;  /* 0x0000000908097211 */ /* 0x040fe400078f2808 */
[----:B------:R-:W-:Y:S02]  /*3950*/  LOP3.LUT R25, R8, R2, R3, 0x96, !PT ;  /* 0x0000000208197212 */ /* 0x000fe400078e9603 */
[----:B------:R-:W-:-:S03]  /*3960*/  IADD3 R9, PT, PT, R9, 0x6ed9eba1, R10 ;  /* 0x6ed9eba109097810 */ /* 0x000fc60007ffe00a */
[----:B------:R-:W-:Y:S01]  /*3970*/  IMAD.IADD R10, R24, 0x1, R25 ;  /* 0x00000001180a7824 */ /* 0x000fe200078e0219 */
[----:B------:R-:W-:-:S04]  /*3980*/  SHF.L.W.U32.HI R24, R8, 0x1e, R8 ;  /* 0x0000001e08187819 */ /* 0x000fc80000010e08 */
[C-C-:B------:R-:W-:Y:S02]  /*3990*/  LEA.HI R10, R9.reuse, R10, R9.reuse, 0x5 ;  /* 0x0000000a090a7211 */ /* 0x140fe400078f2809 */
[C---:B------:R-:W-:Y:S02]  /*39a0*/  SHF.L.W.U32.HI R25, R9.reuse, 0x1e, R9 ;  /* 0x0000001e09197819 */ /* 0x040fe40000010e09 */
[----:B------:R-:W-:Y:S02]  /*39b0*/  IADD3 R26, PT, PT, R10, 0x6ed9eba1, R11 ;  /* 0x6ed9eba10a1a7810 */ /* 0x000fe40007ffe00b */
[----:B------:R-:W-:Y:S02]  /*39c0*/  LOP3.LUT R8, R9, R24, R2, 0x96, !PT ;  /* 0x0000001809087212 */ /* 0x000fe400078e9602 */
[----:B------:R-:W-:-:S03]  /*39d0*/  LOP3.LUT R9, R26, R25, R24, 0x96, !PT ;  /* 0x000000191a097212 */ /* 0x000fc600078e9618 */
[----:B------:R-:W-:Y:S02]  /*39e0*/  IMAD.IADD R3, R3, 0x1, R8 ;  /* 0x0000000103037824 */ /* 0x000fe400078e0208 */
[----:B------:R-:W-:Y:S02]  /*39f0*/  IMAD.IADD R2, R2, 0x1, R9 ;  /* 0x0000000102027824 */ /* 0x000fe400078e0209 */
[----:B------:R-:W3:Y:S01]  /*3a00*/  LDL.128 R8, [R1+0x100] ;  /* 0x0001000001087983 */ /* 0x000ee20000100c00 */
[----:B------:R-:W-:-:S04]  /*3a10*/  LEA.HI R3, R26, R3, R26, 0x5 ;  /* 0x000000031a037211 */ /* 0x000fc800078f281a */
[----:B----4-:R-:W-:-:S04]  /*3a20*/  IADD3 R27, PT, PT, R3, 0x6ed9eba1, R16 ;  /* 0x6ed9eba1031b7810 */ /* 0x010fc80007ffe010 */
[----:B------:R-:W-:Y:S02]  /*3a30*/  LEA.HI R16, R27, R2, R27, 0x5 ;  /* 0x000000021b107211 */ /* 0x000fe400078f281b */
[----:B------:R-:W-:-:S04]  /*3a40*/  SHF.L.W.U32.HI R2, R26, 0x1e, R26 ;  /* 0x0000001e1a027819 */ /* 0x000fc80000010e1a */
[----:B------:R-:W-:Y:S02]  /*3a50*/  LOP3.LUT R3, R27, R2, R25, 0x96, !PT ;  /* 0x000000021b037212 */ /* 0x000fe400078e9619 */
[----:B------:R-:W-:-:S03]  /*3a60*/  IADD3 R17, PT, PT, R16, 0x6ed9eba1, R17 ;  /* 0x6ed9eba110117810 */ /* 0x000fc60007ffe011 */
[----:B------:R-:W-:Y:S01]  /*3a70*/  IMAD.IADD R24, R24, 0x1, R3 ;  /* 0x0000000118187824 */ /* 0x000fe200078e0203 */
[----:B------:R-:W-:-:S04]  /*3a80*/  SHF.L.W.U32.HI R3, R27, 0x1e, R27 ;  /* 0x0000001e1b037819 */ /* 0x000fc80000010e1b */
[C---:B------:R-:W-:Y:S02]  /*3a90*/  LOP3.LUT R16, R17.reuse, R3, R2, 0x96, !PT ;  /* 0x0000000311107212 */ /* 0x040fe400078e9602 */
[----:B------:R-:W-:-:S03]  /*3aa0*/  LEA.HI R29, R17, R24, R17, 0x5 ;  /* 0x00000018111d7211 */ /* 0x000fc600078f2811 */
[----:B------:R-:W-:Y:S01]  /*3ab0*/  IMAD.IADD R25, R25, 0x1, R16 ;  /* 0x0000000119197824 */ /* 0x000fe200078e0210 */
[----:B------:R-:W-:Y:S02]  /*3ac0*/  IADD3 R18, PT, PT, R29, 0x6ed9eba1, R18 ;  /* 0x6ed9eba11d127810 */ /* 0x000fe40007ffe012 */
[----:B------:R-:W-:Y:S02]  /*3ad0*/  SHF.L.W.U32.HI R17, R17, 0x1e, R17 ;  /* 0x0000001e11117819 */ /* 0x000fe40000010e11 */
        /* <DEDUP_REMOVED lines=8> */
[----:B-----5:R-:W-:Y:S02]  /*3b60*/  IADD3 R2, PT, PT, R25, 0x6ed9eba1, R12 ;  /* 0x6ed9eba119027810 */ /* 0x020fe40007ffe00c */
[----:B------:R-:W-:Y:S02]  /*3b70*/  SHF.L.W.U32.HI R25, R19, 0x1e, R19 ;  /* 0x0000001e13197819 */ /* 0x000fe40000010e13 */
[C---:B------:R-:W-:Y:S02]  /*3b80*/  LEA.HI R12, R2.reuse, R3, R2, 0x5 ;  /* 0x00000003020c7211 */ /* 0x040fe400078f2802 */
[----:B------:R-:W-:Y:S02]  /*3b90*/  LOP3.LUT R16, R2, R25, R24, 0x96, !PT ;  /* 0x0000001902107212 */ /* 0x000fe400078e9618 */
[----:B------:R-:W-:Y:S02]  /*3ba0*/  IADD3 R12, PT, PT, R12, 0x6ed9eba1, R13 ;  /* 0x6ed9eba10c0c7810 */ /* 0x000fe40007ffe00d */
[----:B------:R-:W-:Y:S01]  /*3bb0*/  SHF.L.W.U32.HI R2, R2, 0x1e, R2 ;  /* 0x0000001e02027819 */ /* 0x000fe20000010e02 */
[----:B------:R-:W-:-:S02]  /*3bc0*/  IMAD.IADD R3, R17, 0x1, R16 ;  /* 0x0000000111037824 */ /* 0x000fc400078e0210 */
[----:B------:R-:W4:Y:S01]  /*3bd0*/  LDL.128 R16, [R1+0x110] ;  /* 0x0001100001107983 */ /* 0x000f220000100c00 */
[C---:B------:R-:W-:Y:S02]  /*3be0*/  LOP3.LUT R13, R12.reuse, R2, R25, 0x96, !PT ;  /* 0x000000020c0d7212 */ /* 0x040fe400078e9619 */
[C-C-:B------:R-:W-:Y:S02]  /*3bf0*/  LEA.HI R3, R12.reuse, R3, R12.reuse, 0x5 ;  /* 0x000000030c037211 */ /* 0x140fe400078f280c */
[----:B------:R-:W-:Y:S01]  /*3c00*/  SHF.L.W.U32.HI R12, R12, 0x1e, R12 ;  /* 0x0000001e0c0c7819 */ /* 0x000fe20000010e0c */
[----:B------:R-:W-:Y:S01]  /*3c10*/  IMAD.IADD R24, R24, 0x1, R13 ;  /* 0x0000000118187824 */ /* 0x000fe200078e020d */
[----:B------:R-:W-:-:S04]  /*3c20*/  IADD3 R3, PT, PT, R3, 0x6ed9eba1, R14 ;  /* 0x6ed9eba103037810 */ /* 0x000fc80007ffe00e */
[C---:B------:R-:W-:Y:S02]  /*3c30*/  LEA.HI R24, R3.reuse, R24, R3, 0x5 ;  /* 0x0000001803187211 */ /* 0x040fe400078f2803 */
[C---:B------:R-:W-:Y:S02]  /*3c40*/  LOP3.LUT R14, R3.reuse, R12, R2, 0x96, !PT ;  /* 0x0000000c030e7212 */ /* 0x040fe400078e9602 */
        /* <DEDUP_REMOVED lines=9> */
[----:B------:R-:W-:Y:S02]  /*3ce0*/  LOP3.LUT R13, R2, R20, R3, 0x96, !PT ;  /* 0x00000014020d7212 */ /* 0x000fe400078e9603 */
[----:B------:R-:W-:-:S03]  /*3cf0*/  IADD3 R25, PT, PT, R14, 0x6ed9eba1, R21 ;  /* 0x6ed9eba10e197810 */ /* 0x000fc60007ffe015 */
[----:B------:R-:W-:Y:S02]  /*3d00*/  IMAD.IADD R24, R12, 0x1, R13 ;  /* 0x000000010c187824 */ /* 0x000fe400078e020d */
[----:B------:R-:W2:Y:S01]  /*3d10*/  LDL.128 R12, [R1+0x120] ;  /* 0x00012000010c7983 */ /* 0x000ea20000100c00 */
[----:B------:R-:W-:Y:S02]  /*3d20*/  SHF.L.W.U32.HI R2, R2, 0x1e, R2 ;  /* 0x0000001e02027819 */ /* 0x000fe40000010e02 */
[C---:B------:R-:W-:Y:S02]  /*3d30*/  LEA.HI R21, R25.reuse, R24, R25, 0x5 ;  /* 0x0000001819157211 */ /* 0x040fe400078f2819 */
[----:B------:R-:W-:Y:S02]  /*3d40*/  LOP3.LUT R24, R25, R2, R20, 0x96, !PT ;  /* 0x0000000219187212 */ /* 0x000fe400078e9614 */
[----:B------:R-:W-:-:S03]  /*3d50*/  IADD3 R22, PT, PT, R21, 0x6ed9eba1, R22 ;  /* 0x6ed9eba115167810 */ /* 0x000fc60007ffe016 */
[----:B------:R-:W-:Y:S01]  /*3d60*/  IMAD.IADD R21, R3, 0x1, R24 ;  /* 0x0000000103157824 */ /* 0x000fe200078e0218 */
[----:B------:R-:W-:-:S04]  /*3d70*/  SHF.L.W.U32.HI R3, R25, 0x1e, R25 ;  /* 0x0000001e19037819 */ /* 0x000fc80000010e19 */
[--C-:B------:R-:W-:Y:S02]  /*3d80*/  LEA.HI R24, R22, R21, R22.reuse, 0x5 ;  /* 0x0000001516187211 */ /* 0x100fe400078f2816 */
[--C-:B------:R-:W-:Y:S02]  /*3d90*/  LOP3.LUT R21, R3, R2, R22.reuse, 0xe8, !PT ;  /* 0x0000000203157212 */ /* 0x100fe400078ee816 */
[----:B------:R-:W-:Y:S02]  /*3da0*/  IADD3 R23, PT, PT, R24, 0x6ed9eba1, R23 ;  /* 0x6ed9eba118177810 */ /* 0x000fe40007ffe017 */
[----:B------:R-:W-:Y:S01]  /*3db0*/  SHF.L.W.U32.HI R24, R22, 0x1e, R22 ;  /* 0x0000001e16187819 */ /* 0x000fe20000010e16 */
[----:B------:R-:W-:-:S03]  /*3dc0*/  IMAD.IADD R20, R20, 0x1, R21 ;  /* 0x0000000114147824 */ /* 0x000fc600078e0215 */
[--C-:B------:R-:W-:Y:S02]  /*3dd0*/  LOP3.LUT R21, R24, R3, R23.reuse, 0xe8, !PT ;  /* 0x0000000318157212 */ /* 0x100fe400078ee817 */
[----:B------:R-:W-:-:S03]  /*3de0*/  LEA.HI R25, R23, R20, R23, 0x5 ;  /* 0x0000001417197211 */ /* 0x000fc600078f2817 */
[----:B------:R-:W-:Y:S01]  /*3df0*/  IMAD.IADD R2, R2, 0x1, R21 ;  /* 0x0000000102027824 */ /* 0x000fe200078e0215 */
[----:B---3--:R-:W-:Y:S02]  /*3e00*/  IADD3 R25, PT, PT, R25, -0x70e44324, R4 ;  /* 0x8f1bbcdc19197810 */ /* 0x008fe40007ffe004 */
[----:B------:R-:W-:Y:S02]  /*3e10*/  SHF.L.W.U32.HI R4, R23, 0x1e, R23 ;  /* 0x0000001e17047819 */ /* 0x000fe40000010e17 */
[----:B------:R-:W3:Y:S01]  /*3e20*/  LDL.128 R20, [R1+0x130] ;  /* 0x0001300001147983 */ /* 0x000ee20000100c00 */
[----:B------:R-:W-:-:S04]  /*3e30*/  LEA.HI R2, R25, R2, R25, 0x5 ;  /* 0x0000000219027211 */ /* 0x000fc800078f2819 */
[----:B------:R-:W-:Y:S02]  /*3e40*/  IADD3 R5, PT, PT, R2, -0x70e44324, R5 ;  /* 0x8f1bbcdc02057810 */ /* 0x000fe40007ffe005 */
[----:B------:R-:W-:-:S05]  /*3e50*/  LOP3.LUT R2, R4, R24, R25, 0xe8, !PT ;  /* 0x0000001804027212 */ /* 0x000fca00078ee819 */
[----:B------:R-:W-:Y:S01]  /*3e60*/  IMAD.IADD R2, R3, 0x1, R2 ;  /* 0x0000000103027824 */ /* 0x000fe200078e0202 */
[----:B------:R-:W-:-:S04]  /*3e70*/  SHF.L.W.U32.HI R3, R25, 0x1e, R25 ;  /* 0x0000001e19037819 */ /* 0x000fc80000010e19 */
[--C-:B------:R-:W-:Y:S02]  /*3e80*/  LOP3.LUT R25, R3, R4, R5.reuse, 0xe8, !PT ;  /* 0x0000000403197212 */ /* 0x100fe400078ee805 */
[C-C-:B------:R-:W-:Y:S02]  /*3e90*/  LEA.HI R27, R5.reuse, R2, R5.reuse, 0x5 ;  /* 0x00000002051b7211 */ /* 0x140fe400078f2805 */
[----:B------:R-:W-:Y:S01]  /*3ea0*/  SHF.L.W.U32.HI R2, R5, 0x1e, R5 ;  /* 0x0000001e05027819 */ /* 0x000fe20000010e05 */
[----:B------:R-:W-:Y:S01]  /*3eb0*/  IMAD.IADD R25, R24, 0x1, R25 ;  /* 0x0000000118197824 */ /* 0x000fe200078e0219 */
[----:B------:R-:W-:-:S04]  /*3ec0*/  IADD3 R6, PT, PT, R27, -0x70e44324, R6 ;  /* 0x8f1bbcdc1b067810 */ /* 0x000fc80007ffe006 */
[--C-:B------:R-:W-:Y:S02]  /*3ed0*/  LOP3.LUT R5, R2, R3, R6.reuse, 0xe8, !PT ;  /* 0x0000000302057212 */ /* 0x100fe400078ee806 */
[----:B------:R-:W-:-:S03]  /*3ee0*/  LEA.HI R24, R6, R25, R6, 0x5 ;  /* 0x0000001906187211 */ /* 0x000fc600078f2806 */
[----:B------:R-:W-:Y:S01]  /*3ef0*/  IMAD.IADD R4, R4, 0x1, R5 ;  /* 0x0000000104047824 */ /* 0x000fe200078e0205 */
[----:B------:R-:W-:Y:S02]  /*3f00*/  IADD3 R25, PT, PT, R24, -0x70e44324, R7 ;  /* 0x8f1bbcdc18197810 */ /* 0x000fe40007ffe007 */
[----:B------:R-:W-:Y:S02]  /*3f10*/  SHF.L.W.U32.HI R24, R6, 0x1e, R6 ;  /* 0x0000001e06187819 */ /* 0x000fe40000010e06 */
[--C-:B------:R-:W-:Y:S02]  /*3f20*/  LEA.HI R5, R25, R4, R25.reuse, 0x5 ;  /* 0x0000000419057211 */ /* 0x100fe400078f2819 */
[----:B------:R-:W-:Y:S02]  /*3f30*/  LOP3.LUT R6, R24, R2, R25, 0xe8, !PT ;  /* 0x0000000218067212 */ /* 0x000fe400078ee819 */
[----:B------:R-:W-:-:S03]  /*3f40*/  IADD3 R26, PT, PT, R5, -0x70e44324, R8 ;  /* 0x8f1bbcdc051a7810 */ /* 0x000fc60007ffe008 */
[----:B------:R-:W-:Y:S02]  /*3f50*/  IMAD.IADD R3, R3, 0x1, R6 ;  /* 0x0000000103037824 */ /* 0x000fe400078e0206 */
[----:B------:R-:W5:Y:S03]  /*3f60*/  LDL.128 R4, [R1+0x140] ;  /* 0x0001400001047983 */ /* 0x000f660000100c00 */
[--C-:B------:R-:W-:Y:S02]  /*3f70*/  LEA.HI R8, R26, R3, R26.reuse, 0x5 ;  /* 0x000000031a087211 */ /* 0x100fe400078f281a */
[----:B------:R-:W-:Y:S02]  /*3f80*/  SHF.L.W.U32.HI R3, R25, 0x1e, R25 ;  /* 0x0000001e19037819 */ /* 0x000fe40000010e19 */
        /* <DEDUP_REMOVED lines=9> */
[--C-:B------:R-:W-:Y:S02]  /*4020*/  LEA.HI R24, R9, R24, R9.reuse, 0x5 ;  /* 0x0000001809187211 */ /* 0x100fe400078f2809 */
[----:B------:R-:W-:Y:S02]  /*4030*/  LOP3.LUT R8, R27, R2, R9, 0xe8, !PT ;  /* 0x000000021b087212 */ /* 0x000fe400078ee809 */
[----:B------:R-:W-:Y:S02]  /*4040*/  IADD3 R11, PT, PT, R24, -0x70e44324, R11 ;  /* 0x8f1bbcdc180b7810 */ /* 0x000fe40007ffe00b */
[----:B------:R-:W-:Y:S01]  /*4050*/  SHF.L.W.U32.HI R26, R9, 0x1e, R9 ;  /* 0x0000001e091a7819 */ /* 0x000fe20000010e09 */
[----:B------:R-:W-:-:S03]  /*4060*/  IMAD.IADD R8, R3, 0x1, R8 ;  /* 0x0000000103087824 */ /* 0x000fc600078e0208 */
[--C-:B------:R-:W-:Y:S02]  /*4070*/  LOP3.LUT R9, R26, R27, R11.reuse, 0xe8, !PT ;  /* 0x0000001b1a097212 */ /* 0x100fe400078ee80b */
[C-C-:B------:R-:W-:Y:S02]  /*4080*/  LEA.HI R3, R11.reuse, R8, R11.reuse, 0x5 ;  /* 0x000000080b037211 */ /* 0x140fe400078f280b */
[----:B------:R-:W-:Y:S01]  /*4090*/  SHF.L.W.U32.HI R25, R11, 0x1e, R11 ;  /* 0x0000001e0b197819 */ /* 0x000fe20000010e0b */
[----:B------:R-:W-:Y:S01]  /*40a0*/  IMAD.IADD R2, R2, 0x1, R9 ;  /* 0x0000000102027824 */ /* 0x000fe200078e0209 */
[----:B----4-:R-:W-:-:S04]  /*40b0*/  IADD3 R3, PT, PT, R3, -0x70e44324, R16 ;  /* 0x8f1bbcdc03037810 */ /* 0x010fc80007ffe010 */
[--C-:B------:R-:W-:Y:S02]  /*40c0*/  LEA.HI R2, R3, R2, R3.reuse, 0x5 ;  /* 0x0000000203027211 */ /* 0x100fe400078f2803 */
[----:B------:R-:W-:Y:S02]  /*40d0*/  LOP3.LUT R8, R25, R26, R3, 0xe8, !PT ;  /* 0x0000001a19087212 */ /* 0x000fe400078ee803 */
[----:B------:R-:W-:Y:S02]  /*40e0*/  IADD3 R17, PT, PT, R2, -0x70e44324, R17 ;  /* 0x8f1bbcdc02117810 */ /* 0x000fe40007ffe011 */
[----:B------:R-:W-:Y:S01]  /*40f0*/  SHF.L.W.U32.HI R24, R3, 0x1e, R3 ;  /* 0x0000001e03187819 */ /* 0x000fe20000010e03 */
[----:B------:R-:W-:-:S03]  /*4100*/  IMAD.IADD R8, R27, 0x1, R8 ;  /* 0x000000011b087824 */ /* 0x000fc600078e0208 */
[--C-:B------:R-:W-:Y:S02]  /*4110*/  LOP3.LUT R3, R24, R25, R17.reuse, 0xe8, !PT ;  /* 0x0000001918037212 */ /* 0x100fe400078ee811 */
[----:B------:R-:W-:Y:S02]  /*4120*/  LEA.HI R27, R17, R8, R17, 0x5 ;  /* 0x00000008111b7211 */ /* 0x000fe400078f2811 */
[----:B------:R-:W4:Y:S01]  /*4130*/  LDL.128 R8, [R1+0x150] ;  /* 0x0001500001087983 */ /* 0x000f220000100c00 */
[----:B------:R-:W-:Y:S01]  /*4140*/  IMAD.IADD R2, R26, 0x1, R3 ;  /* 0x000000011a027824 */ /* 0x000fe200078e0203 */
[----:B------:R-:W-:Y:S02]  /*4150*/  IADD3 R27, PT, PT, R27, -0x70e44324, R18 ;  /* 0x8f1bbcdc1b1b7810 */ /* 0x000fe40007ffe012 */
[----:B------:R-:W-:Y:S02]  /*4160*/  SHF.L.W.U32.HI R3, R17, 0x1e, R17 ;  /* 0x0000001e11037819 */ /* 0x000fe40000010e11 */
[----:B------:R-:W-:-:S02]  /*4170*/  LEA.HI R2, R27, R2, R27, 0x5 ;  /* 0x000000021b027211 */ /* 0x000fc400078f281b */
        /* <DEDUP_REMOVED lines=8> */
[----:B--2---:R-:W-:-:S04]  /*4200*/  IADD3 R12, PT, PT, R17, -0x70e44324, R12 ;  /* 0x8f1bbcdc110c7810 */ /* 0x004fc80007ffe00c */
[--C-:B------:R-:W-:Y:S02]  /*4210*/  LOP3.LUT R16, R27, R2, R12.reuse, 0xe8, !PT ;  /* 0x000000021b107212 */ /* 0x100fe400078ee80c */
[----:B------:R-:W-:-:S03]  /*4220*/  LEA.HI R24, R12, R25, R12, 0x5 ;  /* 0x000000190c187211 */ /* 0x000fc600078f280c */
[----:B------:R-:W-:Y:S01]  /*4230*/  IMAD.IADD R3, R3, 0x1, R16 ;  /* 0x0000000103037824 */ /* 0x000fe200078e0210 */
[----:B------:R-:W-:Y:S01]  /*4240*/  IADD3 R24, PT, PT, R24, -0x70e44324, R13 ;  /* 0x8f1bbcdc18187810 */ /* 0x000fe20007ffe00d */
[----:B------:R-:W2:Y:S01]  /*4250*/  LDL.128 R16, [R1+0x160] ;  /* 0x0001600001107983 */ /* 0x000ea20000100c00 */
[----:B------:R-:W-:Y:S02]  /*4260*/  SHF.L.W.U32.HI R12, R12, 0x1e, R12 ;  /* 0x0000001e0c0c7819 */ /* 0x000fe40000010e0c */
[----:B------:R-:W-:-:S04]  /*4270*/  LEA.HI R3, R24, R3, R24, 0x5 ;  /* 0x0000000318037211 */ /* 0x000fc800078f2818 */
[----:B------:R-:W-:Y:S02]  /*4280*/  IADD3 R13, PT, PT, R3, -0x70e44324, R14 ;  /* 0x8f1bbcdc030d7810 */ /* 0x000fe40007ffe00e */
[----:B------:R-:W-:-:S05]  /*4290*/  LOP3.LUT R3, R12, R27, R24, 0xe8, !PT ;  /* 0x0000001b0c037212 */ /* 0x000fca00078ee818 */
[----:B------:R-:W-:Y:S01]  /*42a0*/  IMAD.IADD R2, R2, 0x1, R3 ;  /* 0x0000000102027824 */ /* 0x000fe200078e0203 */
[----:B------:R-:W-:-:S04]  /*42b0*/  SHF.L.W.U32.HI R3, R24, 0x1e, R24 ;  /* 0x0000001e18037819 */ /* 0x000fc80000010e18 */
[--C-:B------:R-:W-:Y:S02]  /*42c0*/  LEA.HI R2, R13, R2, R13.reuse, 0x5 ;  /* 0x000000020d027211 */ /* 0x100fe400078f280d */
[----:B------:R-:W-:Y:S02]  /*42d0*/  LOP3.LUT R14, R3, R12, R13, 0xe8, !PT ;  /* 0x0000000c030e7212 */ /* 0x000fe400078ee80d */
[----:B------:R-:W-:Y:S02]  /*42e0*/  IADD3 R15, PT, PT, R2, -0x70e44324, R15 ;  /* 0x8f1bbcdc020f7810 */ /* 0x000fe40007ffe00f */
[----:B------:R-:W-:Y:S01]  /*42f0*/  SHF.L.W.U32.HI R2, R13, 0x1e, R13 ;  /* 0x0000001e0d027819 */ /* 0x000fe20000010e0d */
[----:B------:R-:W-:-:S03]  /*4300*/  IMAD.IADD R14, R27, 0x1, R14 ;  /* 0x000000011b0e7824 */ /* 0x000fc600078e020e */
[--C-:B------:R-:W-:Y:S02]  /*4310*/  LOP3.LUT R25, R2, R3, R15.reuse, 0xe8, !PT ;  /* 0x0000000302197212 */ /* 0x100fe400078ee80f */
[----:B------:R-:W-:-:S03]  /*4320*/  LEA.HI R13, R15, R14, R15, 0x5 ;  /* 0x0000000e0f0d7211 */ /* 0x000fc600078f280f */
[----:B------:R-:W-:Y:S01]  /*4330*/  IMAD.IADD R27, R12, 0x1, R25 ;  /* 0x000000010c1b7824 */ /* 0x000fe200078e0219 */
[----:B---3--:R-:W-:Y:S02]  /*4340*/  IADD3 R20, PT, PT, R13, -0x70e44324, R20 ;  /* 0x8f1bbcdc0d147810 */ /* 0x008fe40007ffe014 */
[----:B------:R-:W-:Y:S02]  /*4350*/  SHF.L.W.U32.HI R25, R15, 0x1e, R15 ;  /* 0x0000001e0f197819 */ /* 0x000fe40000010e0f */
[--C-:B------:R-:W-:Y:S02]  /*4360*/  LEA.HI R24, R20, R27, R20.reuse, 0x5 ;  /* 0x0000001b14187211 */ /* 0x100fe400078f2814 */
[----:B------:R-:W-:Y:S02]  /*4370*/  LOP3.LUT R12, R25, R2, R20, 0xe8, !PT ;  /* 0x00000002190c7212 */ /* 0x000fe400078ee814 */
[----:B------:R-:W-:-:S03]  /*4380*/  IADD3 R24, PT, PT, R24, -0x70e44324, R21 ;  /* 0x8f1bbcdc18187810 */ /* 0x000fc60007ffe015 */
[----:B------:R-:W-:Y:S01]  /*4390*/  IMAD.IADD R3, R3, 0x1, R12 ;  /* 0x0000000103037824 */ /* 0x000fe200078e020c */
[----:B------:R-:W-:Y:S01]  /*43a0*/  SHF.L.W.U32.HI R20, R20, 0x1e, R20 ;  /* 0x0000001e14147819 */ /* 0x000fe20000010e14 */
[----:B------:R-:W3:Y:S03]  /*43b0*/  LDL.128 R12, [R1+0x170] ;  /* 0x00017000010c7983 */ /* 0x000ee60000100c00 */
[----:B------:R-:W-:-:S04]  /*43c0*/  LEA.HI R3, R24, R3, R24, 0x5 ;  /* 0x0000000318037211 */ /* 0x000fc800078f2818 */
[----:B------:R-:W-:Y:S02]  /*43d0*/  IADD3 R22, PT, PT, R3, -0x70e44324, R22 ;  /* 0x8f1bbcdc03167810 */ /* 0x000fe40007ffe016 */
[----:B------:R-:W-:-:S05]  /*43e0*/  LOP3.LUT R3, R20, R25, R24, 0xe8, !PT ;  /* 0x0000001914037212 */ /* 0x000fca00078ee818 */
[----:B------:R-:W-:Y:S01]  /*43f0*/  IMAD.IADD R21, R2, 0x1, R3 ;  /* 0x0000000102157824 */ /* 0x000fe200078e0203 */
[----:B------:R-:W-:-:S04]  /*4400*/  SHF.L.W.U32.HI R3, R24, 0x1e, R24 ;  /* 0x0000001e18037819 */ /* 0x000fc80000010e18 */
[C---:B------:R-:W-:Y:S02]  /*4410*/  LEA.HI R2, R22.reuse, R21, R22, 0x5 ;  /* 0x0000001516027211 */ /* 0x040fe400078f2816 */
[----:B------:R-:W-:Y:S02]  /*4420*/  LOP3.LUT R24, R22, R3, R20, 0x96, !PT ;  /* 0x0000000316187212 */ /* 0x000fe400078e9614 */
[----:B------:R-:W-:Y:S02]  /*4430*/  IADD3 R23, PT, PT, R2, -0x70e44324, R23 ;  /* 0x8f1bbcdc02177810 */ /* 0x000fe40007ffe017 */
[----:B------:R-:W-:Y:S01]  /*4440*/  SHF.L.W.U32.HI R2, R22, 0x1e, R22 ;  /* 0x0000001e16027819 */ /* 0x000fe20000010e16 */
[----:B------:R-:W-:-:S03]  /*4450*/  IMAD.IADD R24, R25, 0x1, R24 ;  /* 0x0000000119187824 */ /* 0x000fc600078e0218 */
[C---:B------:R-:W-:Y:S02]  /*4460*/  LOP3.LUT R21, R23.reuse, R2, R3, 0x96, !PT ;  /* 0x0000000217157212 */ /* 0x040fe400078e9603 */
[----:B------:R-:W-:-:S03]  /*4470*/  LEA.HI R25, R23, R24, R23, 0x5 ;  /* 0x0000001817197211 */ /* 0x000fc600078f2817 */
[----:B------:R-:W-:Y:S01]  /*4480*/  IMAD.IADD R21, R20, 0x1, R21 ;  /* 0x0000000114157824 */ /* 0x000fe200078e0215 */
[----:B-----5:R-:W-:Y:S02]  /*4490*/  IADD3 R4, PT, PT, R25, -0x359d3e2a, R4 ;  /* 0xca62c1d619047810 */ /* 0x020fe40007ffe004 */
[----:B------:R-:W-:Y:S02]  /*44a0*/  SHF.L.W.U32.HI R25, R23, 0x1e, R23 ;  /* 0x0000001e17197819 */ /* 0x000fe40000010e17 */
[C---:B------:R-:W-:Y:S02]  /*44b0*/  LEA.HI R24, R4.reuse, R21, R4, 0x5 ;  /* 0x0000001504187211 */ /* 0x040fe400078f2804 */
[----:B------:R-:W-:Y:S02]  /*44c0*/  LOP3.LUT R20, R4, R25, R2, 0x96, !PT ;  /* 0x0000001904147212 */ /* 0x000fe400078e9602 */
[----:B------:R-:W-:-:S03]  /*44d0*/  IADD3 R24, PT, PT, R24, -0x359d3e2a, R5 ;  /* 0xca62c1d618187810 */ /* 0x000fc60007ffe005 */
[----:B------:R-:W-:Y:S02]  /*44e0*/  IMAD.IADD R5, R3, 0x1, R20 ;  /* 0x0000000103057824 */ /* 0x000fe400078e0214 */
[----:B------:R-:W5:Y:S01]  /*44f0*/  LDL.128 R20, [R1+0x180] ;  /* 0x0001800001147983 */ /* 0x000f620000100c00 */
[----:B------:R-:W-:Y:S02]  /*4500*/  SHF.L.W.U32.HI R4, R4, 0x1e, R4 ;  /* 0x0000001e04047819 */ /* 0x000fe40000010e04 */
[C---:B------:R-:W-:Y:S02]  /*4510*/  LEA.HI R5, R24.reuse, R5, R24, 0x5 ;  /* 0x0000000518057211 */ /* 0x040fe400078f2818 */
[----:B------:R-:W-:Y:S02]  /*4520*/  LOP3.LUT R3, R24, R4, R25, 0x96, !PT ;  /* 0x0000000418037212 */ /* 0x000fe400078e9619 */
[----:B------:R-:W-:-:S03]  /*4530*/  IADD3 R5, PT, PT, R5, -0x359d3e2a, R6 ;  /* 0xca62c1d605057810 */ /* 0x000fc60007ffe006 */
[----:B------:R-:W-:Y:S02]  /*4540*/  IMAD.IADD R6, R2, 0x1, R3 ;  /* 0x0000000102067824 */ /* 0x000fe400078e0203 */
[----:B------:R-:W0:Y:S03]  /*4550*/  LDC.64 R2, c[0x0][0x388] ;  /* 0x0000e200ff027b82 */ /* 0x000e260000000a00 */
[C---:B------:R-:W-:Y:S02]  /*4560*/  LEA.HI R26, R5.reuse, R6, R5, 0x5 ;  /* 0x00000006051a7211 */ /* 0x040fe400078f2805 */
[----:B------:R-:W-:Y:S02]  /*4570*/  SHF.L.W.U32.HI R6, R24, 0x1e, R24 ;  /* 0x0000001e18067819 */ /* 0x000fe40000010e18 */
[----:B------:R-:W-:Y:S02]  /*4580*/  IADD3 R7, PT, PT, R26, -0x359d3e2a, R7 ;  /* 0xca62c1d61a077810 */ /* 0x000fe40007ffe007 */
[----:B------:R-:W-:-:S02]  /*4590*/  LOP3.LUT R24, R5, R6, R4, 0x96, !PT ;  /* 0x0000000605187212 */ /* 0x000fc400078e9604 */
[----:B------:R-:W-:-:S03]  /*45a0*/  SHF.L.W.U32.HI R5, R5, 0x1e, R5 ;  /* 0x0000001e05057819 */ /* 0x000fc60000010e05 */
[----:B------:R-:W-:Y:S01]  /*45b0*/  IMAD.IADD R24, R25, 0x1, R24 ;  /* 0x0000000119187824 */ /* 0x000fe200078e0218 */
[----:B------:R-:W-:-:S05]  /*45c0*/  LOP3.LUT R25, R7, R5, R6, 0x96, !PT ;  /* 0x0000000507197212 */ /* 0x000fca00078e9606 */
[----:B------:R-:W-:Y:S02]  /*45d0*/  IMAD.IADD R27, R4, 0x1, R25 ;  /* 0x00000001041b7824 */ /* 0x000fe400078e0219 */
[----:B0-----:R-:W5:Y:S01]  /*45e0*/  LDG.E R4, desc[UR10][R2.64] ;  /* 0x0000000a02047981 */ /* 0x001f62000c1e1900 */
[----:B------:R-:W-:-:S04]  /*45f0*/  LEA.HI R25, R7, R24, R7, 0x5 ;  /* 0x0000001807197211 */ /* 0x000fc800078f2807 */
[----:B----4-:R-:W-:Y:S02]  /*4600*/  IADD3 R24, PT, PT, R25, -0x359d3e2a, R8 ;  /* 0xca62c1d619187810 */ /* 0x010fe40007ffe008 */
[----:B------:R-:W-:Y:S02]  /*4610*/  SHF.L.W.U32.HI R8, R7, 0x1e, R7 ;  /* 0x0000001e07087819 */ /* 0x000fe40000010e07 */
[C---:B------:R-:W-:Y:S02]  /*4620*/  LEA.HI R26, R24.reuse, R27, R24, 0x5 ;  /* 0x0000001b181a7211 */ /* 0x040fe400078f2818 */
[----:B------:R-:W-:Y:S02]  /*4630*/  LOP3.LUT R7, R24, R8, R5, 0x96, !PT ;  /* 0x0000000818077212 */ /* 0x000fe400078e9605 */
[----:B------:R-:W-:-:S03]  /*4640*/  IADD3 R9, PT, PT, R26, -0x359d3e2a, R9 ;  /* 0xca62c1d61a097810 */ /* 0x000fc60007ffe009 */
[----:B------:R-:W-:Y:S01]  /*4650*/  IMAD.IADD R6, R6, 0x1, R7 ;  /* 0x0000000106067824 */ /* 0x000fe200078e0207 */
[----:B------:R-:W-:-:S04]  /*4660*/  SHF.L.W.U32.HI R24, R24, 0x1e, R24 ;  /* 0x0000001e18187819 */ /* 0x000fc80000010e18 */
[C-C-:B------:R-:W-:Y:S02]  /*4670*/  LEA.HI R7, R9.reuse, R6, R9.reuse, 0x5 ;  /* 0x0000000609077211 */ /* 0x140fe400078f2809 */
[----:B------:R-:W-:Y:S02]  /*4680*/  LOP3.LUT R6, R9, R24, R8, 0x96, !PT ;  /* 0x0000001809067212 */ /* 0x000fe400078e9608 */
[----:B------:R-:W-:Y:S02]  /*4690*/  IADD3 R7, PT, PT, R7, -0x359d3e2a, R10 ;  /* 0xca62c1d607077810 */ /* 0x000fe40007ffe00a */
[----:B------:R-:W-:Y:S01]  /*46a0*/  SHF.L.W.U32.HI R9, R9, 0x1e, R9 ;  /* 0x0000001e09097819 */ /* 0x000fe20000010e09 */
[----:B------:R-:W-:-:S03]  /*46b0*/  IMAD.IADD R6, R5, 0x1, R6 ;  /* 0x0000000105067824 */ /* 0x000fc600078e0206 */
[C---:B------:R-:W-:Y:S02]  /*46c0*/  LOP3.LUT R5, R7.reuse, R9, R24, 0x96, !PT ;  /* 0x0000000907057212 */ /* 0x040fe400078e9618 */
[----:B------:R-:W-:-:S03]  /*46d0*/  LEA.HI R6, R7, R6, R7, 0x5 ;  /* 0x0000000607067211 */ /* 0x000fc600078f2807 */
[----:B------:R-:W-:Y:S01]  /*46e0*/  IMAD.IADD R8, R8, 0x1, R5 ;  /* 0x0000000108087824 */ /* 0x000fe200078e0205 */
[----:B------:R-:W-:Y:S02]  /*46f0*/  IADD3 R11, PT, PT, R6, -0x359d3e2a, R11 ;  /* 0xca62c1d6060b7810 */ /* 0x000fe40007ffe00b */
[----:B------:R-:W-:Y:S02]  /*4700*/  SHF.L.W.U32.HI R6, R7, 0x1e, R7 ;  /* 0x0000001e07067819 */ /* 0x000fe40000010e07 */
[C---:B------:R-:W-:Y:S02]  /*4710*/  LEA.HI R5, R11.reuse, R8, R11, 0x5 ;  /* 0x000000080b057211 */ /* 0x040fe400078f280b */
[----:B------:R-:W-:-:S05]  /*4720*/  LOP3.LUT R7, R11, R6, R9, 0x96, !PT ;  /* 0x000000060b077212 */ /* 0x000fca00078e9609 */
[----:B------:R-:W-:Y:S01]  /*4730*/  IMAD.IADD R7, R24, 0x1, R7 ;  /* 0x0000000118077824 */ /* 0x000fe200078e0207 */
[----:B--2---:R-:W-:Y:S02]  /*4740*/  IADD3 R16, PT, PT, R5, -0x359d3e2a, R16 ;  /* 0xca62c1d605107810 */ /* 0x004fe40007ffe010 */
[----:B------:R-:W-:Y:S02]  /*4750*/  SHF.L.W.U32.HI R5, R11, 0x1e, R11 ;  /* 0x0000001e0b057819 */ /* 0x000fe40000010e0b */
        /* <DEDUP_REMOVED lines=18> */
[----:B---3--:R-:W-:Y:S02]  /*4880*/  IADD3 R12, PT, PT, R5, -0x359d3e2a, R12 ;  /* 0xca62c1d6050c7810 */ /* 0x008fe40007ffe00c */
        /* <DEDUP_REMOVED lines=13> */
[----:B------:R-:W-:-:S03]  /*4960*/  IADD3 R6, PT, PT, R6, -0x359d3e2a, R15 ;  /* 0xca62c1d606067810 */ /* 0x000fc60007ffe00f */
[----:B------:R-:W-:Y:S01]  /*4970*/  IMAD.IADD R5, R5, 0x1, R8 ;  /* 0x0000000105057824 */ /* 0x000fe200078e0208 */
[----:B------:R-:W-:-:S04]  /*4980*/  SHF.L.W.U32.HI R7, R7, 0x1e, R7 ;  /* 0x0000001e07077819 */ /* 0x000fc80000010e07 */
[C---:B------:R-:W-:Y:S02]  /*4990*/  LEA.HI R5, R6.reuse, R5, R6, 0x5 ;  /* 0x0000000506057211 */ /* 0x040fe400078f2806 */
[----:B------:R-:W-:-:S05]  /*49a0*/  LOP3.LUT R11, R6, R7, R9, 0x96, !PT ;  /* 0x00000007060b7212 */ /* 0x000fca00078e9609 */
[----:B------:R-:W-:Y:S01]  /*49b0*/  IMAD.IADD R11, R12, 0x1, R11 ;  /* 0x000000010c0b7824 */ /* 0x000fe200078e020b */
[----:B-----5:R-:W-:Y:S02]  /*49c0*/  IADD3 R20, PT, PT, R5, -0x359d3e2a, R20 ;  /* 0xca62c1d605147810 */ /* 0x020fe40007ffe014 */
[----:B------:R-:W-:Y:S02]  /*49d0*/  SHF.L.W.U32.HI R5, R6, 0x1e, R6 ;  /* 0x0000001e06057819 */ /* 0x000fe40000010e06 */
[C---:B------:R-:W-:Y:S02]  /*49e0*/  LEA.HI R6, R20.reuse, R11, R20, 0x5 ;  /* 0x0000000b14067211 */ /* 0x040fe400078f2814 */
[----:B------:R-:W-:Y:S02]  /*49f0*/  LOP3.LUT R8, R20, R5, R7, 0x96, !PT ;  /* 0x0000000514087212 */ /* 0x000fe400078e9607 */
[----:B------:R-:W-:-:S03]  /*4a00*/  IADD3 R6, PT, PT, R6, -0x359d3e2a, R21 ;  /* 0xca62c1d606067810 */ /* 0x000fc60007ffe015 */
[----:B------:R-:W-:Y:S01]  /*4a10*/  IMAD.IADD R9, R9, 0x1, R8 ;  /* 0x0000000109097824 */ /* 0x000fe200078e0208 */
[----:B------:R-:W-:-:S04]  /*4a20*/  SHF.L.W.U32.HI R20, R20, 0x1e, R20 ;  /* 0x0000001e14147819 */ /* 0x000fc80000010e14 */
[C---:B------:R-:W-:Y:S02]  /*4a30*/  LEA.HI R9, R6.reuse, R9, R6, 0x5 ;  /* 0x0000000906097211 */ /* 0x040fe400078f2806 */
[----:B------:R-:W-:-:S03]  /*4a40*/  LOP3.LUT R8, R6, R20, R5, 0x96, !PT ;  /* 0x0000001406087212 */ /* 0x000fc600078e9605 */
[----:B------:R-:W-:Y:S02]  /*4a50*/  IMAD.IADD R9, R22, 0x1, R9 ;  /* 0x0000000116097824 */ /* 0x000fe400078e0209 */
[----:B------:R-:W-:Y:S02]  /*4a60*/  IMAD.IADD R8, R7, 0x1, R8 ;  /* 0x0000000107087824 */ /* 0x000fe400078e0208 */
[----:B------:R-:W-:-:S05]  /*4a70*/  VIADD R7, R9, 0xca62c1d6 ;  /* 0xca62c1d609077836 */ /* 0x000fca0000000000 */
[----:B------:R-:W-:-:S04]  /*4a80*/  LEA.HI R8, R7, R8, R7, 0x5 ;  /* 0x0000000807087211 */ /* 0x000fc800078f2807 */
[----:B------:R-:W-:-:S04]  /*4a90*/  IADD3 R8, PT, PT, R8, 0x31a7e4d7, R23 ;  /* 0x31a7e4d708087810 */ /* 0x000fc80007ffe017 */
[----:B------:R-:W-:-:S04]  /*4aa0*/  PRMT R7, R8, 0x123, RZ ;  /* 0x0000012308077816 */ /* 0x000fc800000000ff */
[----:B------:R-:W-:-:S13]  /*4ab0*/  ISETP.NE.AND P0, PT, R4, R7, PT ;  /* 0x000000070400720c */ /* 0x000fda0003f05270 */
[----:B------:R-:W-:Y:S05]  /*4ac0*/  @P0 EXIT ;  /* 0x000000000000094d */ /* 0x000fea0003800000 */
[----:B------:R-:W2:Y:S01]  /*4ad0*/  LDG.E R4, desc[UR10][R2.64+0x4] ;  /* 0x0000040a02047981 */ /* 0x000ea2000c1e1900 */
[----:B------:R-:W-:-:S05]  /*4ae0*/  VIADD R9, R9, 0xba306d5f ;  /* 0xba306d5f09097836 */ /* 0x000fca0000000000 */
[----:B------:R-:W-:-:S04]  /*4af0*/  PRMT R9, R9, 0x123, RZ ;  /* 0x0000012309097816 */ /* 0x000fc800000000ff */
[----:B--2---:R-:W-:-:S13]  /*4b00*/  ISETP.NE.AND P0, PT, R4, R9, PT ;  /* 0x000000090400720c */ /* 0x004fda0003f05270 */
[----:B------:R-:W-:Y:S05]  /*4b10*/  @P0 EXIT ;  /* 0x000000000000094d */ /* 0x000fea0003800000 */
[----:B------:R-:W2:Y:S01]  /*4b20*/  LDG.E R4, desc[UR10][R2.64+0x8] ;  /* 0x0000080a02047981 */ /* 0x000ea2000c1e1900 */
[----:B------:R-:W-:-:S04]  /*4b30*/  LEA.HI R6, R6, 0x98badcfe, R6, 0x1e ;  /* 0x98badcfe06067811 */ /* 0x000fc800078ff006 */
[----:B------:R-:W-:-:S04]  /*4b40*/  PRMT R7, R6, 0x123, RZ ;  /* 0x0000012306077816 */ /* 0x000fc800000000ff */
[----:B--2---:R-:W-:-:S13]  /*4b50*/  ISETP.NE.AND P0, PT, R4, R7, PT ;  /* 0x000000070400720c */ /* 0x004fda0003f05270 */
[----:B------:R-:W-:Y:S05]  /*4b60*/  @P0 EXIT ;  /* 0x000000000000094d */ /* 0x000fea0003800000 */
[----:B------:R-:W2:Y:S01]  /*4b70*/  LDG.E R4, desc[UR10][R2.64+0xc] ;  /* 0x00000c0a02047981 */ /* 0x000ea2000c1e1900 */
[----:B------:R-:W-:-:S05]  /*4b80*/  VIADD R20, R20, 0x10325476 ;  /* 0x1032547614147836 */ /* 0x000fca0000000000 */
        /* <DEDUP_REMOVED lines=8> */
[----:B------:R-:W0:Y:S01]  /*4c10*/  LDC.64 R2, c[0x0][0x3a8] ;  /* 0x0000ea00ff027b82 */ /* 0x000e220000000a00 */
[----:B------:R-:W-:Y:S01]  /*4c20*/  ISETP.GE.AND P0, PT, R0, 0x1, PT ;  /* 0x000000010000780c */ /* 0x000fe20003f06270 */
[----:B------:R-:W-:-:S05]  /*4c30*/  IMAD.MOV.U32 R5, RZ, RZ, 0x1 ;  /* 0x00000001ff057424 */ /* 0x000fca00078e00ff */
[----:B0-----:R0:W-:Y:S07]  /*4c40*/  STG.E desc[UR10][R2.64], R5 ;  /* 0x0000000502007986 */ /* 0x0011ee000c10190a */
[----:B------:R-:W-:Y:S05]  /*4c50*/  @!P0 EXIT ;  /* 0x000000000000894d */ /* 0x000fea0003800000 */
[C---:B------:R-:W-:Y:S01]  /*4c60*/  ISETP.GE.U32.AND P0, PT, R0.reuse, 0x10, PT ;  /* 0x000000100000780c */ /* 0x040fe20003f06070 */
[----:B------:R-:W-:Y:S01]  /*4c70*/  IMAD.MOV.U32 R20, RZ, RZ, RZ ;  /* 0x000000ffff147224 */ /* 0x000fe200078e00ff */
[----:B------:R-:W-:-:S04]  /*4c80*/  LOP3.LUT R23, R0, 0xf, RZ, 0xc0, !PT ;  /* 0x0000000f00177812 */ /* 0x000fc800078ec0ff */
[----:B------:R-:W-:-:S07]  /*4c90*/  ISETP.NE.AND P2, PT, R23, RZ, PT ;  /* 0x000000ff1700720c */ /* 0x000fce0003f45270 */
[----:B------:R-:W-:Y:S06]  /*4ca0*/  @!P0 BRA `(.L_x_31) ;  /* 0x0000000400288947 */ /* 0x000fec0003800000 */
[----:B------:R-:W1:Y:S01]  /*4cb0*/  LDCU.64 UR4, c[0x0][0x3a0] ;  /* 0x00007400ff0477ac */ /* 0x000e620008000a00 */
[----:B------:R-:W2:Y:S01]  /*4cc0*/  S2UR UR7, SR_CgaCtaId ;  /* 0x00000000000779c3 */ /* 0x000ea20000008800 */
[----:B0-----:R-:W-:Y:S01]  /*4cd0*/  LOP3.LUT R3, R0, 0x7ffffff0, RZ, 0xc0, !PT ;  /* 0x7ffffff000037812 */ /* 0x001fe200078ec0ff */
[----:B------:R-:W-:Y:S01]  /*4ce0*/  VIADD R2, R1, 0x20 ;  /* 0x0000002001027836 */ /* 0x000fe20000000000 */
[----:B------:R-:W-:Y:S01]  /*4cf0*/  UMOV UR6, 0x400 ;  /* 0x0000040000067882 */ /* 0x000fe20000000000 */
[----:B------:R-:W-:Y:S01]  /*4d00*/  IMAD.MOV.U32 R20, RZ, RZ, RZ ;  /* 0x000000ffff147224 */ /* 0x000fe200078e00ff */
[----:B------:R-:W-:Y:S01]  /*4d10*/  UIADD3 UR6, UPT, UPT, UR6, 0x50, URZ ;  /* 0x0000005006067890 */ /* 0x000fe2000fffe0ff */
[----:B------:R-:W-:Y:S01]  /*4d20*/  IMAD.MOV R3, RZ, RZ, -R3 ;  /* 0x000000ffff037224 */ /* 0x000fe200078e0a03 */
[----:B-1----:R-:W-:-:S04]  /*4d30*/  UIADD3 UR4, UP0, UPT, UR4, 0x7, URZ ;  /* 0x0000000704047890 */ /* 0x002fc8000ff1e0ff */
[----:B------:R-:W-:Y:S02]  /*4d40*/  UIADD3.X UR5, UPT, UPT, URZ, UR5, URZ, UP0, !UPT ;  /* 0x00000005ff057290 */ /* 0x000fe400087fe4ff */
[----:B------:R-:W-:Y:S01]  /*4d50*/  IMAD.U32 R22, RZ, RZ, UR4 ;  /* 0x00000004ff167e24 */ /* 0x000fe2000f8e00ff */
[----:B--2---:R-:W-:-:S03]  /*4d60*/  ULEA UR6, UR7, UR6, 0x18 ;  /* 0x0000000607067291 */ /* 0x004fc6000f8ec0ff */
[----:B------:R-:W-:-:S09]  /*4d70*/  IMAD.U32 R21, RZ, RZ, UR5 ;  /* 0x00000005ff157e24 */ /* 0x000fd2000f8e00ff */
.L_x_32:
[----:B0-----:R-:W2:Y:S04]  /*4d80*/  LDL.128 R4, [R2+-0x20] ;  /* 0xffffe00002047983 */ /* 0x001ea80000100c00 */
[----:B------:R-:W3:Y:S04]  /*4d90*/  LDL.128 R8, [R2+-0x10] ;  /* 0xfffff00002087983 */ /* 0x000ee80000100c00 */
[----:B------:R-:W4:Y:S04]  /*4da0*/  LDL.128 R12, [R2] ;  /* 0x00000000020c7983 */ /* 0x000f280000100c00 */
[----:B------:R0:W5:Y:S01]  /*4db0*/  LDL.128 R16, [R2+0x10] ;  /* 0x0000100002107983 */ /* 0x0001620000100c00 */
[----:B------:R-:W-:-:S02]  /*4dc0*/  VIADD R3, R3, 0x10 ;  /* 0x0000001003037836 */ /* 0x000fc40000000000 */
[----:B------:R-:W-:-:S03]  /*4dd0*/  VIADD R20, R20, 0x10 ;  /* 0x0000001014147836 */ /* 0x000fc60000000000 */
[----:B------:R-:W-:Y:S01]  /*4de0*/  ISETP.NE.AND P0, PT, R3, RZ, PT ;  /* 0x000000ff0300720c */ /* 0x000fe20003f05270 */
[----:B0-----:R-:W-:Y:S01]  /*4df0*/  VIADD R2, R2, 0x40 ;  /* 0x0000004002027836 */ /* 0x001fe20000000000 */
[----:B--2---:R-:W-:Y:S02]  /*4e00*/  LEA R4, R4, UR6, 0x2 ;  /* 0x0000000604047c11 */ /* 0x004fe4000f8e10ff */
[----:B------:R-:W-:Y:S02]  /*4e10*/  LEA R5, R5, UR6, 0x2 ;  /* 0x0000000605057c11 */ /* 0x000fe4000f8e10ff */
[----:B------:R-:W-:Y:S02]  /*4e20*/  LEA R6, R6, UR6, 0x2 ;  /* 0x0000000606067c11 */ /* 0x000fe4000f8e10ff */
[----:B------:R-:W-:Y:S01]  /*4e30*/  LEA R7, R7, UR6, 0x2 ;  /* 0x0000000607077c11 */ /* 0x000fe2000f8e10ff */
[----:B------:R-:W0:Y:S01]  /*4e40*/  LDS R4, [R4] ;  /* 0x0000000004047984 */ /* 0x000e220000000800 */
[----:B---3--:R-:W-:-:S02]  /*4e50*/  LEA R8, R8, UR6, 0x2 ;  /* 0x0000000608087c11 */ /* 0x008fc4000f8e10ff */
[----:B------:R-:W-:Y:S01]  /*4e60*/  LEA R9, R9, UR6, 0x2 ;  /* 0x0000000609097c11 */ /* 0x000fe2000f8e10ff */
[----:B------:R-:W1:Y:S01]  /*4e70*/  LDS R5, [R5] ;  /* 0x0000000005057984 */ /* 0x000e620000000800 */
[----:B------:R-:W-:Y:S02]  /*4e80*/  LEA R10, R10, UR6, 0x2 ;  /* 0x000000060a0a7c11 */ /* 0x000fe4000f8e10ff */
[----:B------:R-:W-:Y:S01]  /*4e90*/  LEA R11, R11, UR6, 0x2 ;  /* 0x000000060b0b7c11 */ /* 0x000fe2000f8e10ff */
[----:B------:R-:W2:Y:S01]  /*4ea0*/  LDS R6, [R6] ;  /* 0x0000000006067984 */ /* 0x000ea20000000800 */
[----:B----4-:R-:W-:Y:S02]  /*4eb0*/  LEA R12, R12, UR6, 0x2 ;  /* 0x000000060c0c7c11 */ /* 0x010fe4000f8e10ff */
[----:B------:R-:W-:Y:S01]  /*4ec0*/  LEA R13, R13, UR6, 0x2 ;  /* 0x000000060d0d7c11 */ /* 0x000fe2000f8e10ff */
[----:B------:R-:W3:Y:S01]  /*4ed0*/  LDS R7, [R7] ;  /* 0x0000000007077984 */ /* 0x000ee20000000800 */
[----:B------:R-:W-:-:S02]  /*4ee0*/  LEA R14, R14, UR6, 0x2 ;  /* 0x000000060e0e7c11 */ /* 0x000fc4000f8e10ff */
[----:B------:R-:W-:Y:S01]  /*4ef0*/  LEA R15, R15, UR6, 0x2 ;  /* 0x000000060f0f7c11 */ /* 0x000fe2000f8e10ff */
[----:B------:R4:W3:Y:S01]  /*4f00*/  LDS R25, [R8] ;  /* 0x0000000008197984 */ /* 0x0008e20000000800 */
[----:B-----5:R-:W-:Y:S02]  /*4f10*/  LEA R16, R16, UR6, 0x2 ;  /* 0x0000000610107c11 */ /* 0x020fe4000f8e10ff */
[----:B------:R-:W-:Y:S01]  /*4f20*/  LEA R17, R17, UR6, 0x2 ;  /* 0x0000000611117c11 */ /* 0x000fe2000f8e10ff */
[----:B------:R5:W3:Y:S01]  /*4f30*/  LDS R27, [R9] ;  /* 0x00000000091b7984 */ /* 0x000ae20000000800 */
[----:B------:R-:W-:Y:S02]  /*4f40*/  LEA R18, R18, UR6, 0x2 ;  /* 0x0000000612127c11 */ /* 0x000fe4000f8e10ff */
[----:B------:R-:W-:Y:S01]  /*4f50*/  LEA R19, R19, UR6, 0x2 ;  /* 0x0000000613137c11 */ /* 0x000fe2000f8e10ff */
[----:B------:R-:W3:Y:S01]  /*4f60*/  LDS R29, [R10] ;  /* 0x000000000a1d7984 */ /* 0x000ee20000000800 */
[----:B----4-:R-:W-:-:S03]  /*4f70*/  IMAD.MOV.U32 R8, RZ, RZ, R22 ;  /* 0x000000ffff087224 */ /* 0x010fc600078e0016 */
[----:B------:R-:W4:Y:S01]  /*4f80*/  LDS R11, [R11] ;  /* 0x000000000b0b7984 */ /* 0x000f220000000800 */
[----:B-----5:R-:W-:Y:S01]  /*4f90*/  IMAD.MOV.U32 R9, RZ, RZ, R21 ;  /* 0x000000ffff097224 */ /* 0x020fe200078e0015 */
[----:B------:R-:W-:Y:S02]  /*4fa0*/  IADD3 R22, P1, PT, R8, 0x10, RZ ;  /* 0x0000001008167810 */ /* 0x000fe40007f3e0ff */
[----:B------:R-:W5:Y:S03]  /*4fb0*/  LDS R12, [R12] ;  /* 0x000000000c0c7984 */ /* 0x000f660000000800 */
[----:B------:R-:W-:Y:S01]  /*4fc0*/  IMAD.X R21, RZ, RZ, R9, P1 ;  /* 0x000000ffff157224 */ /* 0x000fe200008e0609 */
[----:B------:R-:W5:Y:S04]  /*4fd0*/  LDS R13, [R13] ;  /* 0x000000000d0d7984 */ /* 0x000f680000000800 */
[----:B------:R-:W5:Y:S04]  /*4fe0*/  LDS R14, [R14] ;  /* 0x000000000e0e7984 */ /* 0x000f680000000800 */
[----:B------:R-:W5:Y:S04]  /*4ff0*/  LDS R15, [R15] ;  /* 0x000000000f0f7984 */ /* 0x000f680000000800 */
[----:B------:R-:W5:Y:S04]  /*5000*/  LDS R16, [R16] ;  /* 0x0000000010107984 */ /* 0x000f680000000800 */
[----:B------:R-:W5:Y:S04]  /*5010*/  LDS R17, [R17] ;  /* 0x0000000011117984 */ /* 0x000f680000000800 */
[----:B------:R-:W5:Y:S04]  /*5020*/  LDS R18, [R18] ;  /* 0x0000000012127984 */ /* 0x000f680000000800 */
[----:B------:R-:W5:Y:S04]  /*5030*/  LDS R19, [R19] ;  /* 0x0000000013137984 */ /* 0x000f680000000800 */
[----:B0-----:R0:W-:Y:S04]  /*5040*/  STG.E.U8 desc[UR10][R8.64+-0x7], R4 ;  /* 0xfffff90408007986 */ /* 0x0011e8000c10110a */
[----:B-1----:R0:W-:Y:S04]  /*5050*/  STG.E.U8 desc[UR10][R8.64+-0x6], R5 ;  /* 0xfffffa0508007986 */ /* 0x0021e8000c10110a */
[----:B--2---:R0:W-:Y:S04]  /*5060*/  STG.E.U8 desc[UR10][R8.64+-0x5], R6 ;  /* 0xfffffb0608007986 */ /* 0x0041e8000c10110a */
[----:B---3--:R0:W-:Y:S04]  /*5070*/  STG.E.U8 desc[UR10][R8.64+-0x4], R7 ;  /* 0xfffffc0708007986 */ /* 0x0081e8000c10110a */
[----:B------:R0:W-:Y:S04]  /*5080*/  STG.E.U8 desc[UR10][R8.64+-0x3], R25 ;  /* 0xfffffd1908007986 */ /* 0x0001e8000c10110a */
[----:B------:R0:W-:Y:S04]  /*5090*/  STG.E.U8 desc[UR10][R8.64+-0x2], R27 ;  /* 0xfffffe1b08007986 */ /* 0x0001e8000c10110a */
[----:B------:R0:W-:Y:S04]  /*50a0*/  STG.E.U8 desc[UR10][R8.64+-0x1], R29 ;  /* 0xffffff1d08007986 */ /* 0x0001e8000c10110a */
[----:B----4-:R0:W-:Y:S04]  /*50b0*/  STG.E.U8 desc[UR10][R8.64], R11 ;  /* 0x0000000b08007986 */ /* 0x0101e8000c10110a */
[----:B-----5:R0:W-:Y:S04]  /*50c0*/  STG.E.U8 desc[UR10][R8.64+0x1], R12 ;  /* 0x0000010c08007986 */ /* 0x0201e8000c10110a */
[----:B------:R0:W-:Y:S04]  /*50d0*/  STG.E.U8 desc[UR10][R8.64+0x2], R13 ;  /* 0x0000020d08007986 */ /* 0x0001e8000c10110a */
[----:B------:R0:W-:Y:S04]  /*50e0*/  STG.E.U8 desc[UR10][R8.64+0x3], R14 ;  /* 0x0000030e08007986 */ /* 0x0001e8000c10110a */
[----:B------:R0:W-:Y:S04]  /*50f0*/  STG.E.U8 desc[UR10][R8.64+0x4], R15 ;  /* 0x0000040f08007986 */ /* 0x0001e8000c10110a */
[----:B------:R0:W-:Y:S04]  /*5100*/  STG.E.U8 desc[UR10][R8.64+0x5], R16 ;  /* 0x0000051008007986 */ /* 0x0001e8000c10110a */
[----:B------:R0:W-:Y:S04]  /*5110*/  STG.E.U8 desc[UR10][R8.64+0x6], R17 ;  /* 0x0000061108007986 */ /* 0x0001e8000c10110a */
[----:B------:R0:W-:Y:S04]  /*5120*/  STG.E.U8 desc[UR10][R8.64+0x7], R18 ;  /* 0x0000071208007986 */ /* 0x0001e8000c10110a */
[----:B------:R0:W-:Y:S01]  /*5130*/  STG.E.U8 desc[UR10][R8.64+0x8], R19 ;  /* 0x0000081308007986 */ /* 0x0001e2000c10110a */
[----:B------:R-:W-:Y:S05]  /*5140*/  @P0 BRA `(.L_x_32) ;  /* 0xfffffffc000c0947 */ /* 0x000fea000383ffff */
.L_x_31:
[----:B------:R-:W-:Y:S05]  /*5150*/  @!P2 EXIT ;  /* 0x000000000000a94d */ /* 0x000fea0003800000 */
[----:B------:R-:W-:Y:S02]  /*5160*/  ISETP.GE.U32.AND P0, PT, R23, 0x8, PT ;  /* 0x000000081700780c */ /* 0x000fe40003f06070 */
[----:B0-----:R-:W-:-:S04]  /*5170*/  LOP3.LUT R16, R0, 0x7, RZ, 0xc0, !PT ;  /* 0x0000000700107812 */ /* 0x001fc800078ec0ff */
[----:B------:R-:W-:-:S07]  /*5180*/  ISETP.NE.AND P1, PT, R16, RZ, PT ;  /* 0x000000ff1000720c */ /* 0x000fce0003f25270 */
[----:B------:R-:W-:Y:S06]  /*5190*/  @!P0 BRA `(.L_x_33) ;  /* 0x00000000008c8947 */ /* 0x000fec0003800000 */
[----:B------:R-:W-:-:S05]  /*51a0*/  IMAD R2, R20, 0x4, R1 ;  /* 0x0000000414027824 */ /* 0x000fca00078e0201 */
[----:B------:R-:W2:Y:S04]  /*51b0*/  LDL.128 R4, [R2] ;  /* 0x0000000002047983 */ /* 0x000ea80000100c00 */
[----:B------:R-:W3:Y:S01]  /*51c0*/  LDL.128 R8, [R2+0x10] ;  /* 0x0000100002087983 */ /* 0x000ee20000100c00 */
[----:B------:R-:W0:Y:S01]  /*51d0*/  S2UR UR5, SR_CgaCtaId ;  /* 0x00000000000579c3 */ /* 0x000e220000008800 */
[----:B------:R-:W-:Y:S02]  /*51e0*/  UMOV UR4, 0x400 ;  /* 0x0000040000047882 */ /* 0x000fe40000000000 */
[----:B------:R-:W-:-:S04]  /*51f0*/  UIADD3 UR4, UPT, UPT, UR4, 0x50, URZ ;  /* 0x0000005004047890 */ /* 0x000fc8000fffe0ff */
[----:B0-----:R-:W-:-:S06]  /*5200*/  ULEA UR4, UR5, UR4, 0x18 ;  /* 0x0000000405047291 */ /* 0x001fcc000f8ec0ff */
[----:B--2---:R-:W-:Y:S02]  /*5210*/  LEA R13, R7, UR4, 0x2 ;  /* 0x00000004070d7c11 */ /* 0x004fe4000f8e10ff */
[----:B------:R-:W-:Y:S02]  /*5220*/  LEA R4, R4, UR4, 0x2 ;  /* 0x0000000404047c11 */ /* 0x000fe4000f8e10ff */
[----:B------:R-:W-:Y:S02]  /*5230*/  LEA R12, R5, UR4, 0x2 ;  /* 0x00000004050c7c11 */ /* 0x000fe4000f8e10ff */
[----:B------:R-:W-:Y:S01]  /*5240*/  LEA R6, R6, UR4, 0x2 ;  /* 0x0000000406067c11 */ /* 0x000fe2000f8e10ff */
[----:B------:R-:W0:Y:S01]  /*5250*/  LDS R5, [R4] ;  /* 0x0000000004057984 */ /* 0x000e220000000800 */
[----:B---3--:R-:W-:Y:S02]  /*5260*/  LEA R8, R8, UR4, 0x2 ;  /* 0x0000000408087c11 */ /* 0x008fe4000f8e10ff */
[----:B------:R-:W-:Y:S01]  /*5270*/  LEA R14, R9, UR4, 0x2 ;  /* 0x00000004090e7c11 */ /* 0x000fe2000f8e10ff */
[----:B------:R-:W1:Y:S01]  /*5280*/  LDS R7, [R12] ;  /* 0x000000000c077984 */ /* 0x000e620000000800 */
[----:B------:R-:W-:-:S02]  /*5290*/  LEA R10, R10, UR4, 0x2 ;  /* 0x000000040a0a7c11 */ /* 0x000fc4000f8e10ff */
[----:B------:R-:W-:Y:S01]  /*52a0*/  LEA R18, R11, UR4, 0x2 ;  /* 0x000000040b127c11 */ /* 0x000fe2000f8e10ff */
[----:B------:R-:W2:Y:S01]  /*52b0*/  LDS R9, [R6] ;  /* 0x0000000006097984 */ /* 0x000ea20000000800 */
[----:B------:R-:W3:Y:S03]  /*52c0*/  LDCU.64 UR4, c[0x0][0x3a0] ;  /* 0x00007400ff0477ac */ /* 0x000ee60008000a00 */
[----:B------:R-:W4:Y:S04]  /*52d0*/  LDS R13, [R13] ;  /* 0x000000000d0d7984 */ /* 0x000f280000000800 */
[----:B------:R-:W5:Y:S04]  /*52e0*/  LDS R11, [R8] ;  /* 0x00000000080b7984 */ /* 0x000f680000000800 */
[----:B------:R-:W5:Y:S04]  /*52f0*/  LDS R15, [R14] ;  /* 0x000000000e0f7984 */ /* 0x000f680000000800 */
[----:B------:R-:W5:Y:S01]  /*5300*/  LDS R17, [R10] ;  /* 0x000000000a117984 */ /* 0x000f620000000800 */
[----:B---3--:R-:W-:-:S03]  /*5310*/  IADD3 R2, P0, PT, R20, UR4, RZ ;  /* 0x0000000414027c10 */ /* 0x008fc6000ff1e0ff */
[----:B------:R-:W3:Y:S01]  /*5320*/  LDS R19, [R18] ;  /* 0x0000000012137984 */ /* 0x000ee20000000800 */
[----:B------:R-:W-:Y:S02]  /*5330*/  VIADD R20, R20, 0x8 ;  /* 0x0000000814147836 */ /* 0x000fe40000000000 */
[----:B------:R-:W-:-:S05]  /*5340*/  IMAD.X R3, RZ, RZ, UR5, P0 ;  /* 0x00000005ff037e24 */ /* 0x000fca00080e06ff */
[----:B0-----:R0:W-:Y:S04]  /*5350*/  STG.E.U8 desc[UR10][R2.64], R5 ;  /* 0x0000000502007986 */ /* 0x0011e8000c10110a */
[----:B-1----:R0:W-:Y:S04]  /*5360*/  STG.E.U8 desc[UR10][R2.64+0x1], R7 ;  /* 0x0000010702007986 */ /* 0x0021e8000c10110a */
[----:B--2---:R0:W-:Y:S04]  /*5370*/  STG.E.U8 desc[UR10][R2.64+0x2], R9 ;  /* 0x0000020902007986 */ /* 0x0041e8000c10110a */
[----:B----4-:R0:W-:Y:S04]  /*5380*/  STG.E.U8 desc[UR10][R2.64+0x3], R13 ;  /* 0x0000030d02007986 */ /* 0x0101e8000c10110a */
[----:B-----5:R0:W-:Y:S04]  /*5390*/  STG.E.U8 desc[UR10][R2.64+0x4], R11 ;  /* 0x0000040b02007986 */ /* 0x0201e8000c10110a */
[----:B------:R0:W-:Y:S04]  /*53a0*/  STG.E.U8 desc[UR10][R2.64+0x5], R15 ;  /* 0x0000050f02007986 */ /* 0x0001e8000c10110a */
[----:B------:R0:W-:Y:S04]  /*53b0*/  STG.E.U8 desc[UR10][R2.64+0x6], R17 ;  /* 0x0000061102007986 */ /* 0x0001e8000c10110a */
[----:B---3--:R0:W-:Y:S02]  /*53c0*/  STG.E.U8 desc[UR10][R2.64+0x7], R19 ;  /* 0x0000071302007986 */ /* 0x0081e4000c10110a */
.L_x_33:
[----:B------:R-:W-:Y:S05]  /*53d0*/  @!P1 EXIT ;  /* 0x000000000000994d */ /* 0x000fea0003800000 */
[----:B------:R-:W-:Y:S02]  /*53e0*/  ISETP.GE.U32.AND P0, PT, R16, 0x4, PT ;  /* 0x000000041000780c */ /* 0x000fe40003f06070 */
[----:B------:R-:W-:-:S04]  /*53f0*/  LOP3.LUT R0, R0, 0x3, RZ, 0xc0, !PT ;  /* 0x0000000300007812 */ /* 0x000fc800078ec0ff */
[----:B------:R-:W-:-:S07]  /*5400*/  ISETP.NE.AND P1, PT, R0, RZ, PT ;  /* 0x000000ff0000720c */ /* 0x000fce0003f25270 */
[----:B------:R-:W-:Y:S06]  /*5410*/  @!P0 BRA `(.L_x_34) ;  /* 0x0000000000588947 */ /* 0x000fec0003800000 */
[----:B------:R-:W-:-:S06]  /*5420*/  IMAD R4, R20, 0x4, R1 ;  /* 0x0000000414047824 */ /* 0x000fcc00078e0201 */
[----:B0-----:R-:W2:Y:S01]  /*5430*/  LDL.128 R4, [R4] ;  /* 0x0000000004047983 */ /* 0x001ea20000100c00 */
        /* <DEDUP_REMOVED lines=9> */
[----:B------:R-:W1:Y:S03]  /*54d0*/  LDCU.64 UR4, c[0x0][0x3a0] ;  /* 0x00007400ff0477ac */ /* 0x000e660008000a00 */
[----:B------:R-:W2:Y:S04]  /*54e0*/  LDS R9, [R9] ;  /* 0x0000000009097984 */ /* 0x000ea80000000800 */
[----:B------:R-:W3:Y:S04]  /*54f0*/  LDS R7, [R6] ;  /* 0x0000000006077984 */ /* 0x000ee80000000800 */
[----:B------:R-:W4:Y:S01]  /*5500*/  LDS R11, [R10] ;  /* 0x000000000a0b7984 */ /* 0x000f220000000800 */
[C---:B-1----:R-:W-:Y:S01]  /*5510*/  IADD3 R2, P0, PT, R20.reuse, UR4, RZ ;  /* 0x0000000414027c10 */ /* 0x042fe2000ff1e0ff */
[----:B------:R-:W-:-:S04]  /*5520*/  VIADD R20, R20, 0x4 ;  /* 0x0000000414147836 */ /* 0x000fc80000000000 */
[----:B------:R-:W-:-:S05]  /*5530*/  IMAD.X R3, RZ, RZ, UR5, P0 ;  /* 0x00000005ff037e24 */ /* 0x000fca00080e06ff */
[----:B0-----:R1:W-:Y:S04]  /*5540*/  STG.E.U8 desc[UR10][R2.64], R5 ;  /* 0x0000000502007986 */ /* 0x0013e8000c10110a */
[----:B--2---:R1:W-:Y:S04]  /*5550*/  STG.E.U8 desc[UR10][R2.64+0x1], R9 ;  /* 0x0000010902007986 */ /* 0x0043e8000c10110a */
[----:B---3--:R1:W-:Y:S04]  /*5560*/  STG.E.U8 desc[UR10][R2.64+0x2], R7 ;  /* 0x0000020702007986 */ /* 0x0083e8000c10110a */
[----:B----4-:R1:W-:Y:S02]  /*5570*/  STG.E.U8 desc[UR10][R2.64+0x3], R11 ;  /* 0x0000030b02007986 */ /* 0x0103e4000c10110a */
.L_x_34:
[----:B------:R-:W-:Y:S05]  /*5580*/  @!P1 EXIT ;  /* 0x000000000000994d */ /* 0x000fea0003800000 */
[----:B------:R-:W2:Y:S01]  /*5590*/  LDCU.64 UR6, c[0x0][0x3a0] ;  /* 0x00007400ff0677ac */ /* 0x000ea20008000a00 */
[----:B------:R-:W3:Y:S01]  /*55a0*/  S2UR UR5, SR_CgaCtaId ;  /* 0x00000000000579c3 */ /* 0x000ee20000008800 */
[----:B------:R-:W-:Y:S01]  /*55b0*/  IMAD.MOV R0, RZ, RZ, -R0 ;  /* 0x000000ffff007224 */ /* 0x000fe200078e0a00 */
[----:B------:R-:W-:Y:S02]  /*55c0*/  UMOV UR4, 0x400 ;  /* 0x0000040000047882 */ /* 0x000fe40000000000 */
[----:B------:R-:W-:Y:S01]  /*55d0*/  UIADD3 UR4, UPT, UPT, UR4, 0x50, URZ ;  /* 0x0000005004047890 */ /* 0x000fe2000fffe0ff */
[C---:B--2---:R-:W-:Y:S01]  /*55e0*/  IADD3 R4, P0, PT, R20.reuse, UR6, RZ ;  /* 0x0000000614047c10 */ /* 0x044fe2000ff1e0ff */
[----:B------:R-:W-:-:S04]  /*55f0*/  IMAD R20, R20, 0x4, R1 ;  /* 0x0000000414147824 */ /* 0x000fc800078e0201 */
[----:B01----:R-:W-:Y:S01]  /*5600*/  IMAD.X R7, RZ, RZ, UR7, P0 ;  /* 0x00000007ff077e24 */ /* 0x003fe200080e06ff */
[----:B---3--:R-:W-:-:S12]  /*5610*/  ULEA UR4, UR5, UR4, 0x18 ;  /* 0x0000000405047291 */ /* 0x008fd8000f8ec0ff */
.L_x_35:
[----:B0-----:R0:W2:Y:S01]  /*5620*/  LDL R2, [R20] ;  /* 0x0000000014027983 */ /* 0x0010a20000100800 */
[----:B------:R-:W-:Y:S02]  /*5630*/  IMAD.MOV.U32 R3, RZ, RZ, R7 ;  /* 0x000000ffff037224 */ /* 0x000fe400078e0007 */
[----:B------:R-:W-:-:S05]  /*5640*/  VIADD R0, R0, 0x1 ;  /* 0x0000000100007836 */ /* 0x000fca0000000000 */
[----:B------:R-:W-:Y:S01]  /*5650*/  ISETP.NE.AND P0, PT, R0, RZ, PT ;  /* 0x000000ff0000720c */ /* 0x000fe20003f05270 */
[----:B0-----:R-:W-:Y:S01]  /*5660*/  VIADD R20, R20, 0x4 ;  /* 0x0000000414147836 */ /* 0x001fe20000000000 */
[----:B--2---:R-:W-:-:S05]  /*5670*/  LEA R2, R2, UR4, 0x2 ;  /* 0x0000000402027c11 */ /* 0x004fca000f8e10ff */
[----:B------:R0:W1:Y:S02]  /*5680*/  LDS R5, [R2] ;  /* 0x0000000002057984 */ /* 0x0000640000000800 */
[----:B0-----:R-:W-:Y:S01]  /*5690*/  IMAD.MOV.U32 R2, RZ, RZ, R4 ;  /* 0x000000ffff027224 */ /* 0x001fe200078e0004 */
[----:B------:R-:W-:-:S05]  /*56a0*/  IADD3 R4, P1, PT, R4, 0x1, RZ ;  /* 0x0000000104047810 */ /* 0x000fca0007f3e0ff */
[----:B------:R-:W-:Y:S01]  /*56b0*/  IMAD.X R7, RZ, RZ, R7, P1 ;  /* 0x000000ffff077224 */ /* 0x000fe200008e0607 */
[----:B-1----:R0:W-:Y:S01]  /*56c0*/  STG.E.U8 desc[UR10][R2.64], R5 ;  /* 0x0000000502007986 */ /* 0x0021e2000c10110a */
[----:B------:R-:W-:Y:S06]  /*56d0*/  @P0 BRA `(.L_x_35) ;  /* 0xfffffffc00d00947 */ /* 0x000fec000383ffff */
[----:B------:R-:W-:Y:S05]  /*56e0*/  EXIT ;  /* 0x000000000000794d */ /* 0x000fea0003800000 */
.L_x_36:
[----:B------:R-:W-:-:S00]  /*56f0*/  BRA `(.L_x_36) ;  /* 0xfffffffc00fc7947 */ /* 0x000fc0000383ffff */
[----:B------:R-:W-:-:S00]  /*5700*/  NOP ;  /* 0x0000000000007918 */ /* 0x000fc00000000000 */
[----:B------:R-:W-:-:S00]  /*5710*/  NOP ;  /* 0x0000000000007918 */ /* 0x000fc00000000000 */
[----:B------:R-:W-:-:S00]  /*5720*/  NOP ;  /* 0x0000000000007918 */ /* 0x000fc00000000000 */
[----:B------:R-:W-:-:S00]  /*5730*/  NOP ;  /* 0x0000000000007918 */ /* 0x000fc00000000000 */
[----:B------:R-:W-:-:S00]  /*5740*/  NOP ;  /* 0x0000000000007918 */ /* 0x000fc00000000000 */
[----:B------:R-:W-:-:S00]  /*5750*/  NOP ;  /* 0x0000000000007918 */ /* 0x000fc00000000000 */
[----:B------:R-:W-:-:S00]  /*5760*/  NOP ;  /* 0x0000000000007918 */ /* 0x000fc00000000000 */
[----:B------:R-:W-:-:S00]  /*5770*/  NOP ;  /* 0x0000000000007918 */ /* 0x000fc00000000000 */
.L_x_37:


//--------------------- .nv.shared._Z10sha1KernelPiPhS0_iS0_S_i --------------------------
	.section	.nv.shared._Z10sha1KernelPiPhS0_iS0_S_i,"aw",@nobits
	.sectionflags	@""
	.align	4
.nv.shared._Z10sha1KernelPiPhS0_iS0_S_i:
	.zero		2124


//--------------------- .nv.shared.reserved.0     --------------------------
	.section	.nv.shared.reserved.0,"aw",@nobits
	.weak		__nv_reservedSMEM_offset_0_alias
	.size		__nv_reservedSMEM_offset_0_alias, 0, 64
	.other		__nv_reservedSMEM_offset_0_alias,@"STO_CUDA_RESERVED_SHARED STV_DEFAULT"
__nv_reservedSMEM_offset_0_alias:
	.zero		0
	.zero		64


//--------------------- .nv.constant0._Z10sha1KernelPiPhS0_iS0_S_i --------------------------
	.section	.nv.constant0._Z10sha1KernelPiPhS0_iS0_S_i,"a",@progbits
	.sectionflags	@""
	.align	4
.nv.constant0._Z10sha1KernelPiPhS0_iS0_S_i:
	.zero		948


//--------------------- SYMBOLS --------------------------

	.type		.nv.reservedSmem.offset0,@object
	.size		.nv.reservedSmem.offset0,0x4
	.type		.nv.reservedSmem.cap,@object
	.size		.nv.reservedSmem.cap,0x4
